//
// Generated by NVIDIA NVVM Compiler
//
// Compiler Build ID: CL-36424714
// Cuda compilation tools, release 13.0, V13.0.88
// Based on NVVM 20.0.0
//

.version 9.0
.target sm_100
.address_size 64

	// .globl	_Z8distancePKiPfPKf
.func  (.param .b64 func_retval0) __internal_accurate_pow
(
	.param .b64 __internal_accurate_pow_param_0
)
;
// _ZZ14move_centroidsPKiS0_PfPiE12s_datapoints has been demoted
// _ZZ14move_centroidsPKiS0_PfPiE12s_clust_assn has been demoted

.visible .entry _Z8distancePKiPfPKf(
	.param .u64 .ptr .align 1 _Z8distancePKiPfPKf_param_0,
	.param .u64 .ptr .align 1 _Z8distancePKiPfPKf_param_1,
	.param .u64 .ptr .align 1 _Z8distancePKiPfPKf_param_2
)
{
	.reg .pred 	%p<24>;
	.reg .b32 	%r<33>;
	.reg .b32 	%f<13>;
	.reg .b64 	%rd<11>;
	.reg .b64 	%fd<34>;

	ld.param.u64 	%rd4, [_Z8distancePKiPfPKf_param_0];
	ld.param.u64 	%rd5, [_Z8distancePKiPfPKf_param_1];
	ld.param.u64 	%rd6, [_Z8distancePKiPfPKf_param_2];
	cvta.to.global.u64 	%rd1, %rd6;
	mov.u32 	%r8, %ctaid.x;
	mov.u32 	%r9, %ntid.x;
	mov.u32 	%r10, %tid.x;
	mad.lo.s32 	%r1, %r8, %r9, %r10;
	setp.gt.u32 	%p2, %r1, 7;
	@%p2 bra 	$L__BB0_12;
	cvta.to.global.u64 	%rd7, %rd4;
	mul.wide.u32 	%rd8, %r1, 4;
	add.s64 	%rd2, %rd7, %rd8;
	mov.f64 	%fd13, 0d4000000000000000;
	{
	.reg .b32 %temp; 
	mov.b64 	{%temp, %r2}, %fd13;
	}
	and.b32  	%r3, %r2, 2146435072;
	setp.eq.s32 	%p3, %r3, 1062207488;
	setp.lt.s32 	%p5, %r2, 0;
	selp.b32 	%r4, 0, 2146435072, %p5;
	and.b32  	%r11, %r2, 2147483647;
	setp.ne.s32 	%p6, %r11, 1071644672;
	and.pred  	%p1, %p3, %p6;
	or.b32  	%r5, %r4, -2147483648;
	ld.global.u32 	%r12, [%rd2];
	cvt.rn.f32.s32 	%f3, %r12;
	ld.global.f32 	%f4, [%rd1];
	sub.f32 	%f1, %f3, %f4;
	cvt.f64.f32 	%fd1, %f1;
	{
	.reg .b32 %temp; 
	mov.b64 	{%temp, %r6}, %fd1;
	}
	abs.f64 	%fd2, %fd1;
	{ // callseq 0, 0
	.param .b64 param0;
	st.param.f64 	[param0], %fd2;
	.param .b64 retval0;
	call.uni (retval0), 
	__internal_accurate_pow, 
	(
	param0
	);
	ld.param.f64 	%fd14, [retval0];
	} // callseq 0
	setp.lt.s32 	%p7, %r6, 0;
	neg.f64 	%fd16, %fd14;
	selp.f64 	%fd17, %fd16, %fd14, %p3;
	selp.f64 	%fd18, %fd17, %fd14, %p7;
	setp.eq.f32 	%p8, %f1, 0f00000000;
	selp.b32 	%r13, %r6, 0, %p3;
	or.b32  	%r14, %r13, 2146435072;
	selp.b32 	%r15, %r14, %r13, %p5;
	mov.b32 	%r16, 0;
	mov.b64 	%fd19, {%r16, %r15};
	selp.f64 	%fd32, %fd19, %fd18, %p8;
	add.f64 	%fd20, %fd1, 0d4000000000000000;
	{
	.reg .b32 %temp; 
	mov.b64 	{%temp, %r17}, %fd20;
	}
	and.b32  	%r18, %r17, 2146435072;
	setp.ne.s32 	%p9, %r18, 2146435072;
	@%p9 bra 	$L__BB0_6;
	setp.num.f32 	%p10, %f1, %f1;
	@%p10 bra 	$L__BB0_4;
	mov.f64 	%fd21, 0d4000000000000000;
	add.rn.f64 	%fd32, %fd1, %fd21;
	bra.uni 	$L__BB0_6;
$L__BB0_4:
	setp.neu.f64 	%p11, %fd2, 0d7FF0000000000000;
	@%p11 bra 	$L__BB0_6;
	setp.lt.s32 	%p12, %r6, 0;
	selp.b32 	%r19, %r5, %r4, %p1;
	selp.b32 	%r20, %r19, %r4, %p12;
	mov.b32 	%r21, 0;
	mov.b64 	%fd32, {%r21, %r20};
$L__BB0_6:
	setp.lt.s32 	%p13, %r2, 0;
	setp.eq.s32 	%p14, %r3, 1062207488;
	setp.eq.f32 	%p16, %f1, 0f3F800000;
	add.f64 	%fd22, %fd32, 0d0000000000000000;
	cvt.rn.f32.f64 	%f5, %fd22;
	selp.f32 	%f6, 0f3F800000, %f5, %p16;
	sqrt.rn.f32 	%f7, %f6;
	shl.b32 	%r22, %r1, 1;
	cvta.to.global.u64 	%rd9, %rd5;
	mul.wide.u32 	%rd10, %r22, 4;
	add.s64 	%rd3, %rd9, %rd10;
	st.global.f32 	[%rd3], %f7;
	ld.global.u32 	%r23, [%rd2];
	cvt.rn.f32.s32 	%f8, %r23;
	ld.global.f32 	%f9, [%rd1+4];
	sub.f32 	%f2, %f8, %f9;
	cvt.f64.f32 	%fd7, %f2;
	{
	.reg .b32 %temp; 
	mov.b64 	{%temp, %r7}, %fd7;
	}
	abs.f64 	%fd8, %fd7;
	{ // callseq 1, 0
	.param .b64 param0;
	st.param.f64 	[param0], %fd8;
	.param .b64 retval0;
	call.uni (retval0), 
	__internal_accurate_pow, 
	(
	param0
	);
	ld.param.f64 	%fd23, [retval0];
	} // callseq 1
	setp.lt.s32 	%p17, %r7, 0;
	neg.f64 	%fd25, %fd23;
	selp.f64 	%fd26, %fd25, %fd23, %p14;
	selp.f64 	%fd27, %fd26, %fd23, %p17;
	setp.eq.f32 	%p18, %f2, 0f00000000;
	selp.b32 	%r24, %r7, 0, %p14;
	or.b32  	%r25, %r24, 2146435072;
	selp.b32 	%r26, %r25, %r24, %p13;
	mov.b32 	%r27, 0;
	mov.b64 	%fd28, {%r27, %r26};
	selp.f64 	%fd33, %fd28, %fd27, %p18;
	add.f64 	%fd29, %fd7, 0d4000000000000000;
	{
	.reg .b32 %temp; 
	mov.b64 	{%temp, %r28}, %fd29;
	}
	and.b32  	%r29, %r28, 2146435072;
	setp.ne.s32 	%p19, %r29, 2146435072;
	@%p19 bra 	$L__BB0_11;
	setp.nan.f32 	%p20, %f2, %f2;
	@%p20 bra 	$L__BB0_10;
	setp.neu.f64 	%p21, %fd8, 0d7FF0000000000000;
	@%p21 bra 	$L__BB0_11;
	setp.lt.s32 	%p22, %r7, 0;
	selp.b32 	%r30, %r5, %r4, %p1;
	selp.b32 	%r31, %r30, %r4, %p22;
	mov.b32 	%r32, 0;
	mov.b64 	%fd33, {%r32, %r31};
	bra.uni 	$L__BB0_11;
$L__BB0_10:
	mov.f64 	%fd30, 0d4000000000000000;
	add.rn.f64 	%fd33, %fd7, %fd30;
$L__BB0_11:
	setp.eq.f32 	%p23, %f2, 0f3F800000;
	add.f64 	%fd31, %fd33, 0d0000000000000000;
	cvt.rn.f32.f64 	%f10, %fd31;
	selp.f32 	%f11, 0f3F800000, %f10, %p23;
	sqrt.rn.f32 	%f12, %f11;
	st.global.f32 	[%rd3+4], %f12;
$L__BB0_12:
	ret;

}
	// .globl	_Z6assignPKfPi
.visible .entry _Z6assignPKfPi(
	.param .u64 .ptr .align 1 _Z6assignPKfPi_param_0,
	.param .u64 .ptr .align 1 _Z6assignPKfPi_param_1
)
{
	.reg .pred 	%p<4>;
	.reg .b32 	%r<8>;
	.reg .b32 	%f<4>;
	.reg .b64 	%rd<9>;

	ld.param.u64 	%rd1, [_Z6assignPKfPi_param_0];
	ld.param.u64 	%rd2, [_Z6assignPKfPi_param_1];
	mov.u32 	%r2, %ctaid.x;
	mov.u32 	%r3, %ntid.x;
	mov.u32 	%r4, %tid.x;
	mad.lo.s32 	%r1, %r2, %r3, %r4;
	setp.gt.u32 	%p1, %r1, 7;
	@%p1 bra 	$L__BB1_2;
	cvta.to.global.u64 	%rd3, %rd2;
	cvta.to.global.u64 	%rd4, %rd1;
	shl.b32 	%r5, %r1, 1;
	mul.wide.u32 	%rd5, %r5, 4;
	add.s64 	%rd6, %rd4, %rd5;
	ld.global.f32 	%f1, [%rd6];
	setp.geu.f32 	%p2, %f1, 0f7F7FFFFF;
	selp.f32 	%f2, 0f7F7FFFFF, %f1, %p2;
	selp.s32 	%r6, -1, 0, %p2;
	ld.global.f32 	%f3, [%rd6+4];
	setp.lt.f32 	%p3, %f3, %f2;
	selp.b32 	%r7, 1, %r6, %p3;
	mul.wide.u32 	%rd7, %r1, 4;
	add.s64 	%rd8, %rd3, %rd7;
	st.global.u32 	[%rd8], %r7;
$L__BB1_2:
	ret;

}
	// .globl	_Z12newCentroidsPKiS0_Pf
.visible .entry _Z12newCentroidsPKiS0_Pf(
	.param .u64 .ptr .align 1 _Z12newCentroidsPKiS0_Pf_param_0,
	.param .u64 .ptr .align 1 _Z12newCentroidsPKiS0_Pf_param_1,
	.param .u64 .ptr .align 1 _Z12newCentroidsPKiS0_Pf_param_2
)
{
	.reg .pred 	%p<10>;
	.reg .b32 	%r<69>;
	.reg .b32 	%f<4>;
	.reg .b64 	%rd<9>;

	ld.param.u64 	%rd4, [_Z12newCentroidsPKiS0_Pf_param_0];
	ld.param.u64 	%rd5, [_Z12newCentroidsPKiS0_Pf_param_1];
	ld.param.u64 	%rd3, [_Z12newCentroidsPKiS0_Pf_param_2];
	cvta.to.global.u64 	%rd1, %rd4;
	cvta.to.global.u64 	%rd2, %rd5;
	mov.u32 	%r33, %ctaid.x;
	mov.u32 	%r34, %ntid.x;
	mov.u32 	%r35, %tid.x;
	mad.lo.s32 	%r1, %r33, %r34, %r35;
	setp.gt.u32 	%p1, %r1, 1;
	@%p1 bra 	$L__BB2_18;
	ld.global.u32 	%r37, [%rd2];
	setp.ne.s32 	%p2, %r37, %r1;
	mov.b32 	%r55, 0;
	mov.u32 	%r56, %r55;
	@%p2 bra 	$L__BB2_3;
	ld.global.u32 	%r55, [%rd1];
	mov.b32 	%r56, 1;
$L__BB2_3:
	ld.global.u32 	%r39, [%rd2+4];
	setp.ne.s32 	%p3, %r39, %r1;
	@%p3 bra 	$L__BB2_5;
	ld.global.u32 	%r40, [%rd1+4];
	add.s32 	%r55, %r40, %r55;
	add.s32 	%r56, %r56, 1;
$L__BB2_5:
	ld.global.u32 	%r41, [%rd2+8];
	setp.ne.s32 	%p4, %r41, %r1;
	@%p4 bra 	$L__BB2_7;
	ld.global.u32 	%r42, [%rd1+8];
	add.s32 	%r55, %r42, %r55;
	add.s32 	%r56, %r56, 1;
$L__BB2_7:
	ld.global.u32 	%r43, [%rd2+12];
	setp.ne.s32 	%p5, %r43, %r1;
	@%p5 bra 	$L__BB2_9;
	ld.global.u32 	%r44, [%rd1+12];
	add.s32 	%r55, %r44, %r55;
	add.s32 	%r56, %r56, 1;
$L__BB2_9:
	ld.global.u32 	%r45, [%rd2+16];
	setp.ne.s32 	%p6, %r45, %r1;
	@%p6 bra 	$L__BB2_11;
	ld.global.u32 	%r46, [%rd1+16];
	add.s32 	%r55, %r46, %r55;
	add.s32 	%r56, %r56, 1;
$L__BB2_11:
	ld.global.u32 	%r47, [%rd2+20];
	setp.ne.s32 	%p7, %r47, %r1;
	@%p7 bra 	$L__BB2_13;
	ld.global.u32 	%r48, [%rd1+20];
	add.s32 	%r55, %r48, %r55;
	add.s32 	%r56, %r56, 1;
$L__BB2_13:
	ld.global.u32 	%r49, [%rd2+24];
	setp.ne.s32 	%p8, %r49, %r1;
	@%p8 bra 	$L__BB2_15;
	ld.global.u32 	%r50, [%rd1+24];
	add.s32 	%r55, %r50, %r55;
	add.s32 	%r56, %r56, 1;
$L__BB2_15:
	ld.global.u32 	%r51, [%rd2+28];
	setp.ne.s32 	%p9, %r51, %r1;
	@%p9 bra 	$L__BB2_17;
	ld.global.u32 	%r52, [%rd1+28];
	add.s32 	%r55, %r52, %r55;
	add.s32 	%r56, %r56, 1;
$L__BB2_17:
	cvt.rn.f32.s32 	%f1, %r55;
	cvt.rn.f32.u32 	%f2, %r56;
	div.rn.f32 	%f3, %f1, %f2;
	cvta.to.global.u64 	%rd6, %rd3;
	mul.wide.u32 	%rd7, %r1, 4;
	add.s64 	%rd8, %rd6, %rd7;
	st.global.f32 	[%rd8], %f3;
$L__BB2_18:
	ret;

}
	// .globl	_Z21distances_calculationPKiPiPKf
.visible .entry _Z21distances_calculationPKiPiPKf(
	.param .u64 .ptr .align 1 _Z21distances_calculationPKiPiPKf_param_0,
	.param .u64 .ptr .align 1 _Z21distances_calculationPKiPiPKf_param_1,
	.param .u64 .ptr .align 1 _Z21distances_calculationPKiPiPKf_param_2
)
{
	.reg .pred 	%p<4>;
	.reg .b32 	%r<7>;
	.reg .b32 	%f<10>;
	.reg .b64 	%rd<10>;

	ld.param.u64 	%rd1, [_Z21distances_calculationPKiPiPKf_param_0];
	ld.param.u64 	%rd2, [_Z21distances_calculationPKiPiPKf_param_1];
	ld.param.u64 	%rd3, [_Z21distances_calculationPKiPiPKf_param_2];
	mov.u32 	%r2, %ctaid.x;
	mov.u32 	%r3, %ntid.x;
	mov.u32 	%r4, %tid.x;
	mad.lo.s32 	%r1, %r2, %r3, %r4;
	setp.gt.s32 	%p1, %r1, 7;
	@%p1 bra 	$L__BB3_2;
	cvta.to.global.u64 	%rd4, %rd2;
	cvta.to.global.u64 	%rd5, %rd3;
	cvta.to.global.u64 	%rd6, %rd1;
	mul.wide.s32 	%rd7, %r1, 4;
	add.s64 	%rd8, %rd6, %rd7;
	ld.global.u32 	%r5, [%rd8];
	cvt.rn.f32.s32 	%f1, %r5;
	ld.global.f32 	%f2, [%rd5];
	sub.f32 	%f3, %f1, %f2;
	mul.f32 	%f4, %f3, %f3;
	add.f32 	%f5, %f4, 0f00000000;
	setp.ne.f32 	%p2, %f4, 0f7F800000;
	selp.f32 	%f6, %f5, 0f7F800000, %p2;
	ld.global.f32 	%f7, [%rd5+4];
	sub.f32 	%f8, %f1, %f7;
	mul.f32 	%f9, %f8, %f8;
	setp.lt.f32 	%p3, %f9, %f6;
	selp.u32 	%r6, 1, 0, %p3;
	add.s64 	%rd9, %rd4, %rd7;
	st.global.u32 	[%rd9], %r6;
$L__BB3_2:
	ret;

}
	// .globl	_Z14move_centroidsPKiS0_PfPi
.visible .entry _Z14move_centroidsPKiS0_PfPi(
	.param .u64 .ptr .align 1 _Z14move_centroidsPKiS0_PfPi_param_0,
	.param .u64 .ptr .align 1 _Z14move_centroidsPKiS0_PfPi_param_1,
	.param .u64 .ptr .align 1 _Z14move_centroidsPKiS0_PfPi_param_2,
	.param .u64 .ptr .align 1 _Z14move_centroidsPKiS0_PfPi_param_3
)
{
	.local .align 8 .b8 	__local_depot4[16];
	.reg .b64 	%SP;
	.reg .b64 	%SPL;
	.reg .pred 	%p<8>;
	.reg .b32 	%r<67>;
	.reg .b32 	%f<25>;
	.reg .b64 	%rd<34>;
	// demoted variable
	.shared .align 4 .b8 _ZZ14move_centroidsPKiS0_PfPiE12s_datapoints[128];
	// demoted variable
	.shared .align 4 .b8 _ZZ14move_centroidsPKiS0_PfPiE12s_clust_assn[128];
	mov.u64 	%SPL, __local_depot4;
	ld.param.u64 	%rd5, [_Z14move_centroidsPKiS0_PfPi_param_0];
	ld.param.u64 	%rd6, [_Z14move_centroidsPKiS0_PfPi_param_1];
	ld.param.u64 	%rd7, [_Z14move_centroidsPKiS0_PfPi_param_2];
	ld.param.u64 	%rd8, [_Z14move_centroidsPKiS0_PfPi_param_3];
	cvta.to.global.u64 	%rd1, %rd8;
	cvta.to.global.u64 	%rd2, %rd7;
	add.u64 	%rd3, %SPL, 0;
	add.u64 	%rd4, %SPL, 8;
	mov.u32 	%r23, %ctaid.x;
	mov.u32 	%r1, %ntid.x;
	mov.u32 	%r2, %tid.x;
	mad.lo.s32 	%r3, %r23, %r1, %r2;
	setp.gt.s32 	%p1, %r3, 7;
	@%p1 bra 	$L__BB4_11;
	cvta.to.global.u64 	%rd11, %rd5;
	cvta.to.global.u64 	%rd12, %rd6;
	mul.wide.s32 	%rd13, %r3, 4;
	add.s64 	%rd14, %rd11, %rd13;
	ld.global.u32 	%r24, [%rd14];
	cvt.rn.f32.s32 	%f1, %r24;
	shl.b32 	%r25, %r2, 2;
	mov.u32 	%r26, _ZZ14move_centroidsPKiS0_PfPiE12s_datapoints;
	add.s32 	%r27, %r26, %r25;
	st.shared.f32 	[%r27], %f1;
	add.s64 	%rd15, %rd12, %rd13;
	ld.global.u32 	%r28, [%rd15];
	mov.u32 	%r29, _ZZ14move_centroidsPKiS0_PfPiE12s_clust_assn;
	add.s32 	%r30, %r29, %r25;
	st.shared.u32 	[%r30], %r28;
	bar.sync 	0;
	setp.ne.s32 	%p2, %r2, 0;
	@%p2 bra 	$L__BB4_9;
	mov.f32 	%f2, 0f00000000;
	st.local.v2.f32 	[%rd3], {%f2, %f2};
	mov.b32 	%r63, 0;
	st.local.v2.u32 	[%rd4], {%r63, %r63};
	and.b32  	%r4, %r1, 3;
	setp.lt.u32 	%p3, %r1, 4;
	@%p3 bra 	$L__BB4_5;
	and.b32  	%r63, %r1, 2044;
	add.s32 	%r61, %r29, 8;
	add.s32 	%r60, %r26, 8;
	and.b32  	%r36, %r1, -4;
	neg.s32 	%r62, %r36;
$L__BB4_4:
	ld.shared.u32 	%r37, [%r61+-8];
	ld.shared.f32 	%f3, [%r60+-8];
	mul.wide.s32 	%rd16, %r37, 4;
	add.s64 	%rd17, %rd3, %rd16;
	ld.local.f32 	%f4, [%rd17];
	add.f32 	%f5, %f3, %f4;
	st.local.f32 	[%rd17], %f5;
	add.s64 	%rd18, %rd4, %rd16;
	ld.local.u32 	%r38, [%rd18];
	add.s32 	%r39, %r38, 1;
	st.local.u32 	[%rd18], %r39;
	ld.shared.u32 	%r40, [%r61+-4];
	ld.shared.f32 	%f6, [%r60+-4];
	mul.wide.s32 	%rd19, %r40, 4;
	add.s64 	%rd20, %rd3, %rd19;
	ld.local.f32 	%f7, [%rd20];
	add.f32 	%f8, %f6, %f7;
	st.local.f32 	[%rd20], %f8;
	add.s64 	%rd21, %rd4, %rd19;
	ld.local.u32 	%r41, [%rd21];
	add.s32 	%r42, %r41, 1;
	st.local.u32 	[%rd21], %r42;
	ld.shared.u32 	%r43, [%r61];
	ld.shared.f32 	%f9, [%r60];
	mul.wide.s32 	%rd22, %r43, 4;
	add.s64 	%rd23, %rd3, %rd22;
	ld.local.f32 	%f10, [%rd23];
	add.f32 	%f11, %f9, %f10;
	st.local.f32 	[%rd23], %f11;
	add.s64 	%rd24, %rd4, %rd22;
	ld.local.u32 	%r44, [%rd24];
	add.s32 	%r45, %r44, 1;
	st.local.u32 	[%rd24], %r45;
	ld.shared.u32 	%r46, [%r61+4];
	ld.shared.f32 	%f12, [%r60+4];
	mul.wide.s32 	%rd25, %r46, 4;
	add.s64 	%rd26, %rd3, %rd25;
	ld.local.f32 	%f13, [%rd26];
	add.f32 	%f14, %f12, %f13;
	st.local.f32 	[%rd26], %f14;
	add.s64 	%rd27, %rd4, %rd25;
	ld.local.u32 	%r47, [%rd27];
	add.s32 	%r48, %r47, 1;
	st.local.u32 	[%rd27], %r48;
	add.s32 	%r62, %r62, 4;
	add.s32 	%r61, %r61, 16;
	add.s32 	%r60, %r60, 16;
	setp.ne.s32 	%p4, %r62, 0;
	@%p4 bra 	$L__BB4_4;
$L__BB4_5:
	setp.eq.s32 	%p5, %r4, 0;
	@%p5 bra 	$L__BB4_8;
	shl.b32 	%r49, %r63, 2;
	add.s32 	%r66, %r26, %r49;
	add.s32 	%r65, %r29, %r49;
	neg.s32 	%r64, %r4;
$L__BB4_7:
	.pragma "nounroll";
	ld.shared.u32 	%r52, [%r65];
	ld.shared.f32 	%f15, [%r66];
	mul.wide.s32 	%rd28, %r52, 4;
	add.s64 	%rd29, %rd3, %rd28;
	ld.local.f32 	%f16, [%rd29];
	add.f32 	%f17, %f15, %f16;
	st.local.f32 	[%rd29], %f17;
	add.s64 	%rd30, %rd4, %rd28;
	ld.local.u32 	%r53, [%rd30];
	add.s32 	%r54, %r53, 1;
	st.local.u32 	[%rd30], %r54;
	add.s32 	%r66, %r66, 4;
	add.s32 	%r65, %r65, 4;
	add.s32 	%r64, %r64, 1;
	setp.ne.s32 	%p6, %r64, 0;
	@%p6 bra 	$L__BB4_7;
$L__BB4_8:
	ld.local.f32 	%f18, [%rd3];
	atom.global.add.f32 	%f19, [%rd2], %f18;
	ld.local.u32 	%r55, [%rd4];
	atom.global.add.u32 	%r56, [%rd1], %r55;
	ld.local.f32 	%f20, [%rd3+4];
	atom.global.add.f32 	%f21, [%rd2+4], %f20;
	ld.local.u32 	%r57, [%rd4+4];
	atom.global.add.u32 	%r58, [%rd1+4], %r57;
$L__BB4_9:
	bar.sync 	0;
	setp.gt.s32 	%p7, %r3, 1;
	@%p7 bra 	$L__BB4_11;
	add.s64 	%rd32, %rd2, %rd13;
	ld.global.f32 	%f22, [%rd32];
	add.s64 	%rd33, %rd1, %rd13;
	ld.global.u32 	%r59, [%rd33];
	cvt.rn.f32.s32 	%f23, %r59;
	div.rn.f32 	%f24, %f22, %f23;
	st.global.f32 	[%rd32], %f24;
$L__BB4_11:
	ret;

}
.func  (.param .b64 func_retval0) __internal_accurate_pow(
	.param .b64 __internal_accurate_pow_param_0
)
{
	.reg .pred 	%p<8>;
	.reg .b32 	%r<49>;
	.reg .b32 	%f<3>;
	.reg .b64 	%fd<109>;

	ld.param.f64 	%fd10, [__internal_accurate_pow_param_0];
	{
	.reg .b32 %temp; 
	mov.b64 	{%temp, %r46}, %fd10;
	}
	{
	.reg .b32 %temp; 
	mov.b64 	{%r45, %temp}, %fd10;
	}
	shr.u32 	%r47, %r46, 20;
	setp.gt.u32 	%p1, %r46, 1048575;
	@%p1 bra 	$L__BB5_2;
	mul.f64 	%fd11, %fd10, 0d4350000000000000;
	{
	.reg .b32 %temp; 
	mov.b64 	{%temp, %r46}, %fd11;
	}
	{
	.reg .b32 %temp; 
	mov.b64 	{%r45, %temp}, %fd11;
	}
	shr.u32 	%r16, %r46, 20;
	add.s32 	%r47, %r16, -54;
$L__BB5_2:
	add.s32 	%r48, %r47, -1023;
	and.b32  	%r17, %r46, -2146435073;
	or.b32  	%r18, %r17, 1072693248;
	mov.b64 	%fd107, {%r45, %r18};
	setp.lt.u32 	%p2, %r18, 1073127583;
	@%p2 bra 	$L__BB5_4;
	{
	.reg .b32 %temp; 
	mov.b64 	{%r19, %temp}, %fd107;
	}
	{
	.reg .b32 %temp; 
	mov.b64 	{%temp, %r20}, %fd107;
	}
	add.s32 	%r21, %r20, -1048576;
	mov.b64 	%fd107, {%r19, %r21};
	add.s32 	%r48, %r47, -1022;
$L__BB5_4:
	add.f64 	%fd12, %fd107, 0dBFF0000000000000;
	add.f64 	%fd13, %fd107, 0d3FF0000000000000;
	rcp.approx.ftz.f64 	%fd14, %fd13;
	neg.f64 	%fd15, %fd13;
	fma.rn.f64 	%fd16, %fd15, %fd14, 0d3FF0000000000000;
	fma.rn.f64 	%fd17, %fd16, %fd16, %fd16;
	fma.rn.f64 	%fd18, %fd17, %fd14, %fd14;
	mul.f64 	%fd19, %fd12, %fd18;
	fma.rn.f64 	%fd20, %fd12, %fd18, %fd19;
	mul.f64 	%fd21, %fd20, %fd20;
	fma.rn.f64 	%fd22, %fd21, 0d3EB0F5FF7D2CAFE2, 0d3ED0F5D241AD3B5A;
	fma.rn.f64 	%fd23, %fd22, %fd21, 0d3EF3B20A75488A3F;
	fma.rn.f64 	%fd24, %fd23, %fd21, 0d3F1745CDE4FAECD5;
	fma.rn.f64 	%fd25, %fd24, %fd21, 0d3F3C71C7258A578B;
	fma.rn.f64 	%fd26, %fd25, %fd21, 0d3F6249249242B910;
	fma.rn.f64 	%fd27, %fd26, %fd21, 0d3F89999999999DFB;
	sub.f64 	%fd28, %fd12, %fd20;
	add.f64 	%fd29, %fd28, %fd28;
	neg.f64 	%fd30, %fd20;
	fma.rn.f64 	%fd31, %fd30, %fd12, %fd29;
	mul.f64 	%fd32, %fd18, %fd31;
	fma.rn.f64 	%fd33, %fd21, %fd27, 0d3FB5555555555555;
	mov.f64 	%fd34, 0d3FB5555555555555;
	sub.f64 	%fd35, %fd34, %fd33;
	fma.rn.f64 	%fd36, %fd21, %fd27, %fd35;
	add.f64 	%fd37, %fd36, 0dBC46A4CB00B9E7B0;
	add.f64 	%fd38, %fd33, %fd37;
	sub.f64 	%fd39, %fd33, %fd38;
	add.f64 	%fd40, %fd37, %fd39;
	mul.rn.f64 	%fd41, %fd20, %fd20;
	neg.f64 	%fd42, %fd41;
	fma.rn.f64 	%fd43, %fd20, %fd20, %fd42;
	{
	.reg .b32 %temp; 
	mov.b64 	{%r22, %temp}, %fd32;
	}
	{
	.reg .b32 %temp; 
	mov.b64 	{%temp, %r23}, %fd32;
	}
	add.s32 	%r24, %r23, 1048576;
	mov.b64 	%fd44, {%r22, %r24};
	fma.rn.f64 	%fd45, %fd20, %fd44, %fd43;
	mul.rn.f64 	%fd46, %fd41, %fd20;
	neg.f64 	%fd47, %fd46;
	fma.rn.f64 	%fd48, %fd41, %fd20, %fd47;
	fma.rn.f64 	%fd49, %fd41, %fd32, %fd48;
	fma.rn.f64 	%fd50, %fd45, %fd20, %fd49;
	mul.rn.f64 	%fd51, %fd38, %fd46;
	neg.f64 	%fd52, %fd51;
	fma.rn.f64 	%fd53, %fd38, %fd46, %fd52;
	fma.rn.f64 	%fd54, %fd38, %fd50, %fd53;
	fma.rn.f64 	%fd55, %fd40, %fd46, %fd54;
	add.f64 	%fd56, %fd51, %fd55;
	sub.f64 	%fd57, %fd51, %fd56;
	add.f64 	%fd58, %fd55, %fd57;
	add.f64 	%fd59, %fd20, %fd56;
	sub.f64 	%fd60, %fd20, %fd59;
	add.f64 	%fd61, %fd56, %fd60;
	add.f64 	%fd62, %fd58, %fd61;
	add.f64 	%fd63, %fd32, %fd62;
	add.f64 	%fd64, %fd59, %fd63;
	sub.f64 	%fd65, %fd59, %fd64;
	add.f64 	%fd66, %fd63, %fd65;
	xor.b32  	%r25, %r48, -2147483648;
	mov.b32 	%r26, 1127219200;
	mov.b64 	%fd67, {%r25, %r26};
	mov.b32 	%r27, -2147483648;
	mov.b64 	%fd68, {%r27, %r26};
	sub.f64 	%fd69, %fd67, %fd68;
	fma.rn.f64 	%fd70, %fd69, 0d3FE62E42FEFA39EF, %fd64;
	fma.rn.f64 	%fd71, %fd69, 0dBFE62E42FEFA39EF, %fd70;
	sub.f64 	%fd72, %fd71, %fd64;
	sub.f64 	%fd73, %fd66, %fd72;
	fma.rn.f64 	%fd74, %fd69, 0d3C7ABC9E3B39803F, %fd73;
	add.f64 	%fd75, %fd70, %fd74;
	sub.f64 	%fd76, %fd70, %fd75;
	add.f64 	%fd77, %fd74, %fd76;
	mov.f64 	%fd78, 0d4000000000000000;
	{
	.reg .b32 %temp; 
	mov.b64 	{%temp, %r28}, %fd78;
	}
	{
	.reg .b32 %temp; 
	mov.b64 	{%r29, %temp}, %fd78;
	}
	shl.b32 	%r30, %r28, 1;
	setp.gt.u32 	%p3, %r30, -33554433;
	and.b32  	%r31, %r28, -15728641;
	selp.b32 	%r32, %r31, %r28, %p3;
	mov.b64 	%fd79, {%r29, %r32};
	mul.rn.f64 	%fd80, %fd75, %fd79;
	neg.f64 	%fd81, %fd80;
	fma.rn.f64 	%fd82, %fd75, %fd79, %fd81;
	fma.rn.f64 	%fd83, %fd77, %fd79, %fd82;
	add.f64 	%fd4, %fd80, %fd83;
	sub.f64 	%fd84, %fd80, %fd4;
	add.f64 	%fd5, %fd83, %fd84;
	fma.rn.f64 	%fd85, %fd4, 0d3FF71547652B82FE, 0d4338000000000000;
	{
	.reg .b32 %temp; 
	mov.b64 	{%r13, %temp}, %fd85;
	}
	mov.f64 	%fd86, 0dC338000000000000;
	add.rn.f64 	%fd87, %fd85, %fd86;
	fma.rn.f64 	%fd88, %fd87, 0dBFE62E42FEFA39EF, %fd4;
	fma.rn.f64 	%fd89, %fd87, 0dBC7ABC9E3B39803F, %fd88;
	fma.rn.f64 	%fd90, %fd89, 0d3E5ADE1569CE2BDF, 0d3E928AF3FCA213EA;
	fma.rn.f64 	%fd91, %fd90, %fd89, 0d3EC71DEE62401315;
	fma.rn.f64 	%fd92, %fd91, %fd89, 0d3EFA01997C89EB71;
	fma.rn.f64 	%fd93, %fd92, %fd89, 0d3F2A01A014761F65;
	fma.rn.f64 	%fd94, %fd93, %fd89, 0d3F56C16C1852B7AF;
	fma.rn.f64 	%fd95, %fd94, %fd89, 0d3F81111111122322;
	fma.rn.f64 	%fd96, %fd95, %fd89, 0d3FA55555555502A1;
	fma.rn.f64 	%fd97, %fd96, %fd89, 0d3FC5555555555511;
	fma.rn.f64 	%fd98, %fd97, %fd89, 0d3FE000000000000B;
	fma.rn.f64 	%fd99, %fd98, %fd89, 0d3FF0000000000000;
	fma.rn.f64 	%fd100, %fd99, %fd89, 0d3FF0000000000000;
	{
	.reg .b32 %temp; 
	mov.b64 	{%r14, %temp}, %fd100;
	}
	{
	.reg .b32 %temp; 
	mov.b64 	{%temp, %r15}, %fd100;
	}
	shl.b32 	%r33, %r13, 20;
	add.s32 	%r34, %r33, %r15;
	mov.b64 	%fd108, {%r14, %r34};
	{
	.reg .b32 %temp; 
	mov.b64 	{%temp, %r35}, %fd4;
	}
	mov.b32 	%f2, %r35;
	abs.f32 	%f1, %f2;
	setp.lt.f32 	%p4, %f1, 0f4086232B;
	@%p4 bra 	$L__BB5_7;
	setp.lt.f64 	%p5, %fd4, 0d0000000000000000;
	add.f64 	%fd101, %fd4, 0d7FF0000000000000;
	selp.f64 	%fd108, 0d0000000000000000, %fd101, %p5;
	setp.geu.f32 	%p6, %f1, 0f40874800;
	@%p6 bra 	$L__BB5_7;
	shr.u32 	%r36, %r13, 31;
	add.s32 	%r37, %r13, %r36;
	shr.s32 	%r38, %r37, 1;
	shl.b32 	%r39, %r38, 20;
	add.s32 	%r40, %r15, %r39;
	mov.b64 	%fd102, {%r14, %r40};
	sub.s32 	%r41, %r13, %r38;
	shl.b32 	%r42, %r41, 20;
	add.s32 	%r43, %r42, 1072693248;
	mov.b32 	%r44, 0;
	mov.b64 	%fd103, {%r44, %r43};
	mul.f64 	%fd108, %fd103, %fd102;
$L__BB5_7:
	abs.f64 	%fd104, %fd108;
	setp.eq.f64 	%p7, %fd104, 0d7FF0000000000000;
	fma.rn.f64 	%fd105, %fd108, %fd5, %fd108;
	selp.f64 	%fd106, %fd108, %fd105, %p7;
	st.param.f64 	[func_retval0], %fd106;
	ret;

}


// ===== COMPILED SASS (sm_100) =====

	.target	sm_100

	.elftype	@"ET_EXEC"


//--------------------- .note.nv.tkinfo           --------------------------
	.section	.note.nv.tkinfo,"",@"SHT_NOTE"
	.sectionflags	@"SHF_NOTE_NV_TKINFO"
	.tkinfo
        /*0018*/ 	.word	0x00000002
        /*0030*/ 	.string	""
        /*0030*/ 	.string	"ptxas"
        /*0030*/ 	.string	"Cuda compilation tools, release 13.0, V13.0.88"
        /*0030*/ 	.string	"Build cuda_13.0.r13.0/compiler.36424714_0"
        /*0030*/ 	.string	"-arch sm_100 -m 64 "



//--------------------- .note.nv.cuinfo           --------------------------
	.section	.note.nv.cuinfo,"",@"SHT_NOTE"
	.sectionflags	@"SHF_NOTE_NV_CUINFO"
        /*0018*/ 	.short	0x0002
        /*001a*/ 	.short	0x0064
        /*001c*/ 	.short	0x0082
	.zero		2


//--------------------- .nv.info                  --------------------------
	.section	.nv.info,"",@"SHT_CUDA_INFO"
	.align	4


	//----- nvinfo : EIATTR_REGCOUNT
	.align		4
        /*0000*/ 	.byte	0x04, 0x2f
        /*0002*/ 	.short	(.L_1 - .L_0)
	.align		4
.L_0:
        /*0004*/ 	.word	index@(_Z8distancePKiPfPKf)
        /*0008*/ 	.word	0x00000020


	//----- nvinfo : EIATTR_FRAME_SIZE
	.align		4
.L_1:
        /*000c*/ 	.byte	0x04, 0x11
        /*000e*/ 	.short	(.L_3 - .L_2)
	.align		4
.L_2:
        /*0010*/ 	.word	index@($_Z8distancePKiPfPKf$__internal_accurate_pow)
        /*0014*/ 	.word	0x00000000


	//----- nvinfo : EIATTR_FRAME_SIZE
	.align		4
.L_3:
        /*0018*/ 	.byte	0x04, 0x11
        /*001a*/ 	.short	(.L_5 - .L_4)
	.align		4
.L_4:
        /*001c*/ 	.word	index@($__internal_2_$__cuda_sm20_sqrt_rn_f32_slowpath)
        /*0020*/ 	.word	0x00000000


	//----- nvinfo : EIATTR_FRAME_SIZE
	.align		4
.L_5:
        /*0024*/ 	.byte	0x04, 0x11
        /*0026*/ 	.short	(.L_7 - .L_6)
	.align		4
.L_6:
        /*0028*/ 	.word	index@(_Z8distancePKiPfPKf)
        /*002c*/ 	.word	0x00000000


	//----- nvinfo : EIATTR_REGCOUNT
	.align		4
.L_7:
        /*0030*/ 	.byte	0x04, 0x2f
        /*0032*/ 	.short	(.L_9 - .L_8)
	.align		4
.L_8:
        /*0034*/ 	.word	index@(_Z6assignPKfPi)
        /*0038*/ 	.word	0x0000000c


	//----- nvinfo : EIATTR_FRAME_SIZE
	.align		4
.L_9:
        /*003c*/ 	.byte	0x04, 0x11
        /*003e*/ 	.short	(.L_11 - .L_10)
	.align		4
.L_10:
        /*0040*/ 	.word	index@(_Z6assignPKfPi)
        /*0044*/ 	.word	0x00000000


	//----- nvinfo : EIATTR_REGCOUNT
	.align		4
.L_11:
        /*0048*/ 	.byte	0x04, 0x2f
        /*004a*/ 	.short	(.L_13 - .L_12)
	.align		4
.L_12:
        /*004c*/ 	.word	index@(_Z12newCentroidsPKiS0_Pf)
        /*0050*/ 	.word	0x00000018


	//----- nvinfo : EIATTR_FRAME_SIZE
	.align		4
.L_13:
        /*0054*/ 	.byte	0x04, 0x11
        /*0056*/ 	.short	(.L_15 - .L_14)
	.align		4
.L_14:
        /*0058*/ 	.word	index@($__internal_1_$__cuda_sm3x_div_rn_noftz_f32_slowpath)
        /*005c*/ 	.word	0x00000000


	//----- nvinfo : EIATTR_FRAME_SIZE
	.align		4
.L_15:
        /*0060*/ 	.byte	0x04, 0x11
        /*0062*/ 	.short	(.L_17 - .L_16)
	.align		4
.L_16:
        /*0064*/ 	.word	index@(_Z12newCentroidsPKiS0_Pf)
        /*0068*/ 	.word	0x00000000


	//----- nvinfo : EIATTR_REGCOUNT
	.align		4
.L_17:
        /*006c*/ 	.byte	0x04, 0x2f
        /*006e*/ 	.short	(.L_19 - .L_18)
	.align		4
.L_18:
        /*0070*/ 	.word	index@(_Z21distances_calculationPKiPiPKf)
        /*0074*/ 	.word	0x00000010


	//----- nvinfo : EIATTR_FRAME_SIZE
	.align		4
.L_19:
        /*0078*/ 	.byte	0x04, 0x11
        /*007a*/ 	.short	(.L_21 - .L_20)
	.align		4
.L_20:
        /*007c*/ 	.word	index@(_Z21distances_calculationPKiPiPKf)
        /*0080*/ 	.word	0x00000000


	//----- nvinfo : EIATTR_REGCOUNT
	.align		4
.L_21:
        /*0084*/ 	.byte	0x04, 0x2f
        /*0086*/ 	.short	(.L_23 - .L_22)
	.align		4
.L_22:
        /*0088*/ 	.word	index@(_Z14move_centroidsPKiS0_PfPi)
        /*008c*/ 	.word	0x00000015


	//----- nvinfo : EIATTR_FRAME_SIZE
	.align		4
.L_23:
        /*0090*/ 	.byte	0x04, 0x11
        /*0092*/ 	.short	(.L_25 - .L_24)
	.align		4
.L_24:
        /*0094*/ 	.word	index@($__internal_0_$__cuda_sm3x_div_rn_noftz_f32_slowpath)
        /*0098*/ 	.word	0x00000010


	//----- nvinfo : EIATTR_FRAME_SIZE
	.align		4
.L_25:
        /*009c*/ 	.byte	0x04, 0x11
        /*009e*/ 	.short	(.L_27 - .L_26)
	.align		4
.L_26:
        /*00a0*/ 	.word	index@(_Z14move_centroidsPKiS0_PfPi)
        /*00a4*/ 	.word	0x00000010


	//----- nvinfo : EIATTR_MIN_STACK_SIZE
	.align		4
.L_27:
        /*00a8*/ 	.byte	0x04, 0x12
        /*00aa*/ 	.short	(.L_29 - .L_28)
	.align		4
.L_28:
        /*00ac*/ 	.word	index@(_Z14move_centroidsPKiS0_PfPi)
        /*00b0*/ 	.word	0x00000010


	//----- nvinfo : EIATTR_MIN_STACK_SIZE
	.align		4
.L_29:
        /*00b4*/ 	.byte	0x04, 0x12
        /*00b6*/ 	.short	(.L_31 - .L_30)
	.align		4
.L_30:
        /*00b8*/ 	.word	index@(_Z21distances_calculationPKiPiPKf)
        /*00bc*/ 	.word	0x00000000


	//----- nvinfo : EIATTR_MIN_STACK_SIZE
	.align		4
.L_31:
        /*00c0*/ 	.byte	0x04, 0x12
        /*00c2*/ 	.short	(.L_33 - .L_32)
	.align		4
.L_32:
        /*00c4*/ 	.word	index@(_Z12newCentroidsPKiS0_Pf)
        /*00c8*/ 	.word	0x00000000


	//----- nvinfo : EIATTR_MIN_STACK_SIZE
	.align		4
.L_33:
        /*00cc*/ 	.byte	0x04, 0x12
        /*00ce*/ 	.short	(.L_35 - .L_34)
	.align		4
.L_34:
        /*00d0*/ 	.word	index@(_Z6assignPKfPi)
        /*00d4*/ 	.word	0x00000000


	//----- nvinfo : EIATTR_MIN_STACK_SIZE
	.align		4
.L_35:
        /*00d8*/ 	.byte	0x04, 0x12
        /*00da*/ 	.short	(.L_37 - .L_36)
	.align		4
.L_36:
        /*00dc*/ 	.word	index@(_Z8distancePKiPfPKf)
        /*00e0*/ 	.word	0x00000000
.L_37:


//--------------------- .nv.compat                --------------------------
	.section	.nv.compat,"",@"SHT_CUDA_COMPAT_INFO"
	.align	4
        /*0000*/ 	.byte	0x02, 0x09, 0x00, 0x00, 0x02, 0x02, 0x01, 0x00, 0x02, 0x05, 0x05, 0x00, 0x03, 0x07, 0x01, 0x01
        /*0010*/ 	.byte	0x02, 0x03, 0x00, 0x00, 0x02, 0x06, 0x01, 0x00, 0x04, 0x0b, 0x08, 0x00, 0x01, 0x00, 0x00, 0x00
        /*0020*/ 	.byte	0x00, 0x00, 0x00, 0x00


//--------------------- .nv.info._Z14move_centroidsPKiS0_PfPi --------------------------
	.section	.nv.info._Z14move_centroidsPKiS0_PfPi,"",@"SHT_CUDA_INFO"
	.sectionflags	@""
	.align	4


	//----- nvinfo : EIATTR_CUDA_API_VERSION
	.align		4
        /*0000*/ 	.byte	0x04, 0x37
        /*0002*/ 	.short	(.L_39 - .L_38)
.L_38:
        /*0004*/ 	.word	0x00000082


	//----- nvinfo : EIATTR_KPARAM_INFO
	.align		4
.L_39:
        /*0008*/ 	.byte	0x04, 0x17
        /*000a*/ 	.short	(.L_41 - .L_40)
.L_40:
        /*000c*/ 	.word	0x00000000
        /*0010*/ 	.short	0x0003
        /*0012*/ 	.short	0x0018
        /*0014*/ 	.byte	0x00, 0xf5, 0x21, 0x00


	//----- nvinfo : EIATTR_KPARAM_INFO
	.align		4
.L_41:
        /*0018*/ 	.byte	0x04, 0x17
        /*001a*/ 	.short	(.L_43 - .L_42)
.L_42:
        /*001c*/ 	.word	0x00000000
        /*0020*/ 	.short	0x0002
        /*0022*/ 	.short	0x0010
        /*0024*/ 	.byte	0x00, 0xf5, 0x21, 0x00


	//----- nvinfo : EIATTR_KPARAM_INFO
	.align		4
.L_43:
        /*0028*/ 	.byte	0x04, 0x17
        /*002a*/ 	.short	(.L_45 - .L_44)
.L_44:
        /*002c*/ 	.word	0x00000000
        /*0030*/ 	.short	0x0001
        /*0032*/ 	.short	0x0008
        /*0034*/ 	.byte	0x00, 0xf5, 0x21, 0x00


	//----- nvinfo : EIATTR_KPARAM_INFO
	.align		4
.L_45:
        /*0038*/ 	.byte	0x04, 0x17
        /*003a*/ 	.short	(.L_47 - .L_46)
.L_46:
        /*003c*/ 	.word	0x00000000
        /*0040*/ 	.short	0x0000
        /*0042*/ 	.short	0x0000
        /*0044*/ 	.byte	0x00, 0xf5, 0x21, 0x00


	//----- nvinfo : EIATTR_SPARSE_MMA_MASK
	.align		4
.L_47:
        /*0048*/ 	.byte	0x03, 0x50
        /*004a*/ 	.short	0x0000


	//----- nvinfo : EIATTR_MAXREG_COUNT
	.align		4
        /*004c*/ 	.byte	0x03, 0x1b
        /*004e*/ 	.short	0x00ff


	//----- nvinfo : EIATTR_NUM_BARRIERS
	.align		4
        /*0050*/ 	.byte	0x02, 0x4c
        /*0052*/ 	.byte	0x01
	.zero		1


	//----- nvinfo : EIATTR_MERCURY_ISA_VERSION
	.align		4
        /*0054*/ 	.byte	0x03, 0x5f
        /*0056*/ 	.short	0x0101


	//----- nvinfo : EIATTR_VRC_CTA_INIT_COUNT
	.align		4
        /*0058*/ 	.byte	0x02, 0x4a
	.zero		1
	.zero		1


	//----- nvinfo : EIATTR_EXIT_INSTR_OFFSETS
	.align		4
        /*005c*/ 	.byte	0x04, 0x1c
        /*005e*/ 	.short	(.L_49 - .L_48)


	//   ....[0]....
.L_48:
        /*0060*/ 	.word	0x00000070


	//   ....[1]....
        /*0064*/ 	.word	0x000014a0


	//   ....[2]....
        /*0068*/ 	.word	0x00001600


	//----- nvinfo : EIATTR_CRS_STACK_SIZE
	.align		4
.L_49:
        /*006c*/ 	.byte	0x04, 0x1e
        /*006e*/ 	.short	(.L_51 - .L_50)
.L_50:
        /*0070*/ 	.word	0x00000000


	//----- nvinfo : EIATTR_CBANK_PARAM_SIZE
	.align		4
.L_51:
        /*0074*/ 	.byte	0x03, 0x19
        /*0076*/ 	.short	0x0020


	//----- nvinfo : EIATTR_PARAM_CBANK
	.align		4
        /*0078*/ 	.byte	0x04, 0x0a
        /*007a*/ 	.short	(.L_53 - .L_52)
	.align		4
.L_52:
        /*007c*/ 	.word	index@(.nv.constant0._Z14move_centroidsPKiS0_PfPi)
        /*0080*/ 	.short	0x0380
        /*0082*/ 	.short	0x0020


	//----- nvinfo : EIATTR_SW_WAR
	.align		4
.L_53:
        /*0084*/ 	.byte	0x04, 0x36
        /*0086*/ 	.short	(.L_55 - .L_54)
.L_54:
        /*0088*/ 	.word	0x00000008
.L_55:


//--------------------- .nv.info._Z21distances_calculationPKiPiPKf --------------------------
	.section	.nv.info._Z21distances_calculationPKiPiPKf,"",@"SHT_CUDA_INFO"
	.sectionflags	@""
	.align	4


	//----- nvinfo : EIATTR_CUDA_API_VERSION
	.align		4
        /*0000*/ 	.byte	0x04, 0x37
        /*0002*/ 	.short	(.L_57 - .L_56)
.L_56:
        /*0004*/ 	.word	0x00000082


	//----- nvinfo : EIATTR_KPARAM_INFO
	.align		4
.L_57:
        /*0008*/ 	.byte	0x04, 0x17
        /*000a*/ 	.short	(.L_59 - .L_58)
.L_58:
        /*000c*/ 	.word	0x00000000
        /*0010*/ 	.short	0x0002
        /*0012*/ 	.short	0x0010
        /*0014*/ 	.byte	0x00, 0xf5, 0x21, 0x00


	//----- nvinfo : EIATTR_KPARAM_INFO
	.align		4
.L_59:
        /*0018*/ 	.byte	0x04, 0x17
        /*001a*/ 	.short	(.L_61 - .L_60)
.L_60:
        /*001c*/ 	.word	0x00000000
        /*0020*/ 	.short	0x0001
        /*0022*/ 	.short	0x0008
        /*0024*/ 	.byte	0x00, 0xf5, 0x21, 0x00


	//----- nvinfo : EIATTR_KPARAM_INFO
	.align		4
.L_61:
        /*0028*/ 	.byte	0x04, 0x17
        /*002a*/ 	.short	(.L_63 - .L_62)
.L_62:
        /*002c*/ 	.word	0x00000000
        /*0030*/ 	.short	0x0000
        /*0032*/ 	.short	0x0000
        /*0034*/ 	.byte	0x00, 0xf5, 0x21, 0x00


	//----- nvinfo : EIATTR_SPARSE_MMA_MASK
	.align		4
.L_63:
        /*0038*/ 	.byte	0x03, 0x50
        /*003a*/ 	.short	0x0000


	//----- nvinfo : EIATTR_MAXREG_COUNT
	.align		4
        /*003c*/ 	.byte	0x03, 0x1b
        /*003e*/ 	.short	0x00ff


	//----- nvinfo : EIATTR_MERCURY_ISA_VERSION
	.align		4
        /*0040*/ 	.byte	0x03, 0x5f
        /*0042*/ 	.short	0x0101


	//----- nvinfo : EIATTR_VRC_CTA_INIT_COUNT
	.align		4
        /*0044*/ 	.byte	0x02, 0x4a
	.zero		1
	.zero		1


	//----- nvinfo : EIATTR_EXIT_INSTR_OFFSETS
	.align		4
        /*0048*/ 	.byte	0x04, 0x1c
        /*004a*/ 	.short	(.L_65 - .L_64)


	//   ....[0]....
.L_64:
        /*004c*/ 	.word	0x00000060


	//   ....[1]....
        /*0050*/ 	.word	0x000001b0


	//----- nvinfo : EIATTR_CBANK_PARAM_SIZE
	.align		4
.L_65:
        /*0054*/ 	.byte	0x03, 0x19
        /*0056*/ 	.short	0x0018


	//----- nvinfo : EIATTR_PARAM_CBANK
	.align		4
        /*0058*/ 	.byte	0x04, 0x0a
        /*005a*/ 	.short	(.L_67 - .L_66)
	.align		4
.L_66:
        /*005c*/ 	.word	index@(.nv.constant0._Z21distances_calculationPKiPiPKf)
        /*0060*/ 	.short	0x0380
        /*0062*/ 	.short	0x0018


	//----- nvinfo : EIATTR_SW_WAR
	.align		4
.L_67:
        /*0064*/ 	.byte	0x04, 0x36
        /*0066*/ 	.short	(.L_69 - .L_68)
.L_68:
        /*0068*/ 	.word	0x00000008
.L_69:


//--------------------- .nv.info._Z12newCentroidsPKiS0_Pf --------------------------
	.section	.nv.info._Z12newCentroidsPKiS0_Pf,"",@"SHT_CUDA_INFO"
	.sectionflags	@""
	.align	4


	//----- nvinfo : EIATTR_CUDA_API_VERSION
	.align		4
        /*0000*/ 	.byte	0x04, 0x37
        /*0002*/ 	.short	(.L_71 - .L_70)
.L_70:
        /*0004*/ 	.word	0x00000082


	//----- nvinfo : EIATTR_KPARAM_INFO
	.align		4
.L_71:
        /*0008*/ 	.byte	0x04, 0x17
        /*000a*/ 	.short	(.L_73 - .L_72)
.L_72:
        /*000c*/ 	.word	0x00000000
        /*0010*/ 	.short	0x0002
        /*0012*/ 	.short	0x0010
        /*0014*/ 	.byte	0x00, 0xf5, 0x21, 0x00


	//----- nvinfo : EIATTR_KPARAM_INFO
	.align		4
.L_73:
        /*0018*/ 	.byte	0x04, 0x17
        /*001a*/ 	.short	(.L_75 - .L_74)
.L_74:
        /*001c*/ 	.word	0x00000000
        /*0020*/ 	.short	0x0001
        /*0022*/ 	.short	0x0008
        /*0024*/ 	.byte	0x00, 0xf5, 0x21, 0x00


	//----- nvinfo : EIATTR_KPARAM_INFO
	.align		4
.L_75:
        /*0028*/ 	.byte	0x04, 0x17
        /*002a*/ 	.short	(.L_77 - .L_76)
.L_76:
        /*002c*/ 	.word	0x00000000
        /*0030*/ 	.short	0x0000
        /*0032*/ 	.short	0x0000
        /*0034*/ 	.byte	0x00, 0xf5, 0x21, 0x00


	//----- nvinfo : EIATTR_SPARSE_MMA_MASK
	.align		4
.L_77:
        /*0038*/ 	.byte	0x03, 0x50
        /*003a*/ 	.short	0x0000


	//----- nvinfo : EIATTR_MAXREG_COUNT
	.align		4
        /*003c*/ 	.byte	0x03, 0x1b
        /*003e*/ 	.short	0x00ff


	//----- nvinfo : EIATTR_MERCURY_ISA_VERSION
	.align		4
        /*0040*/ 	.byte	0x03, 0x5f
        /*0042*/ 	.short	0x0101


	//----- nvinfo : EIATTR_VRC_CTA_INIT_COUNT
	.align		4
        /*0044*/ 	.byte	0x02, 0x4a
	.zero		1
	.zero		1


	//----- nvinfo : EIATTR_EXIT_INSTR_OFFSETS
	.align		4
        /*0048*/ 	.byte	0x04, 0x1c
        /*004a*/ 	.short	(.L_79 - .L_78)


	//   ....[0]....
.L_78:
        /*004c*/ 	.word	0x00000060


	//   ....[1]....
        /*0050*/ 	.word	0x000004c0


	//----- nvinfo : EIATTR_CRS_STACK_SIZE
	.align		4
.L_79:
        /*0054*/ 	.byte	0x04, 0x1e
        /*0056*/ 	.short	(.L_81 - .L_80)
.L_80:
        /*0058*/ 	.word	0x00000000


	//----- nvinfo : EIATTR_CBANK_PARAM_SIZE
	.align		4
.L_81:
        /*005c*/ 	.byte	0x03, 0x19
        /*005e*/ 	.short	0x0018


	//----- nvinfo : EIATTR_PARAM_CBANK
	.align		4
        /*0060*/ 	.byte	0x04, 0x0a
        /*0062*/ 	.short	(.L_83 - .L_82)
	.align		4
.L_82:
        /*0064*/ 	.word	index@(.nv.constant0._Z12newCentroidsPKiS0_Pf)
        /*0068*/ 	.short	0x0380
        /*006a*/ 	.short	0x0018


	//----- nvinfo : EIATTR_SW_WAR
	.align		4
.L_83:
        /*006c*/ 	.byte	0x04, 0x36
        /*006e*/ 	.short	(.L_85 - .L_84)
.L_84:
        /*0070*/ 	.word	0x00000008
.L_85:


//--------------------- .nv.info._Z6assignPKfPi   --------------------------
	.section	.nv.info._Z6assignPKfPi,"",@"SHT_CUDA_INFO"
	.sectionflags	@""
	.align	4


	//----- nvinfo : EIATTR_CUDA_API_VERSION
	.align		4
        /*0000*/ 	.byte	0x04, 0x37
        /*0002*/ 	.short	(.L_87 - .L_86)
.L_86:
        /*0004*/ 	.word	0x00000082


	//----- nvinfo : EIATTR_KPARAM_INFO
	.align		4
.L_87:
        /*0008*/ 	.byte	0x04, 0x17
        /*000a*/ 	.short	(.L_89 - .L_88)
.L_88:
        /*000c*/ 	.word	0x00000000
        /*0010*/ 	.short	0x0001
        /*0012*/ 	.short	0x0008
        /*0014*/ 	.byte	0x00, 0xf5, 0x21, 0x00


	//----- nvinfo : EIATTR_KPARAM_INFO
	.align		4
.L_89:
        /*0018*/ 	.byte	0x04, 0x17
        /*001a*/ 	.short	(.L_91 - .L_90)
.L_90:
        /*001c*/ 	.word	0x00000000
        /*0020*/ 	.short	0x0000
        /*0022*/ 	.short	0x0000
        /*0024*/ 	.byte	0x00, 0xf5, 0x21, 0x00


	//----- nvinfo : EIATTR_SPARSE_MMA_MASK
	.align		4
.L_91:
        /*0028*/ 	.byte	0x03, 0x50
        /*002a*/ 	.short	0x0000


	//----- nvinfo : EIATTR_MAXREG_COUNT
	.align		4
        /*002c*/ 	.byte	0x03, 0x1b
        /*002e*/ 	.short	0x00ff


	//----- nvinfo : EIATTR_MERCURY_ISA_VERSION
	.align		4
        /*0030*/ 	.byte	0x03, 0x5f
        /*0032*/ 	.short	0x0101


	//----- nvinfo : EIATTR_VRC_CTA_INIT_COUNT
	.align		4
        /*0034*/ 	.byte	0x02, 0x4a
	.zero		1
	.zero		1


	//----- nvinfo : EIATTR_EXIT_INSTR_OFFSETS
	.align		4
        /*0038*/ 	.byte	0x04, 0x1c
        /*003a*/ 	.short	(.L_93 - .L_92)


	//   ....[0]....
.L_92:
        /*003c*/ 	.word	0x00000060


	//   ....[1]....
        /*0040*/ 	.word	0x00000150


	//----- nvinfo : EIATTR_CBANK_PARAM_SIZE
	.align		4
.L_93:
        /*0044*/ 	.byte	0x03, 0x19
        /*0046*/ 	.short	0x0010


	//----- nvinfo : EIATTR_PARAM_CBANK
	.align		4
        /*0048*/ 	.byte	0x04, 0x0a
        /*004a*/ 	.short	(.L_95 - .L_94)
	.align		4
.L_94:
        /*004c*/ 	.word	index@(.nv.constant0._Z6assignPKfPi)
        /*0050*/ 	.short	0x0380
        /*0052*/ 	.short	0x0010


	//----- nvinfo : EIATTR_SW_WAR
	.align		4
.L_95:
        /*0054*/ 	.byte	0x04, 0x36
        /*0056*/ 	.short	(.L_97 - .L_96)
.L_96:
        /*0058*/ 	.word	0x00000008
.L_97:


//--------------------- .nv.info._Z8distancePKiPfPKf --------------------------
	.section	.nv.info._Z8distancePKiPfPKf,"",@"SHT_CUDA_INFO"
	.sectionflags	@""
	.align	4


	//----- nvinfo : EIATTR_CUDA_API_VERSION
	.align		4
        /*0000*/ 	.byte	0x04, 0x37
        /*0002*/ 	.short	(.L_99 - .L_98)
.L_98:
        /*0004*/ 	.word	0x00000082


	//----- nvinfo : EIATTR_KPARAM_INFO
	.align		4
.L_99:
        /*0008*/ 	.byte	0x04, 0x17
        /*000a*/ 	.short	(.L_101 - .L_100)
.L_100:
        /*000c*/ 	.word	0x00000000
        /*0010*/ 	.short	0x0002
        /*0012*/ 	.short	0x0010
        /*0014*/ 	.byte	0x00, 0xf5, 0x21, 0x00


	//----- nvinfo : EIATTR_KPARAM_INFO
	.align		4
.L_101:
        /*0018*/ 	.byte	0x04, 0x17
        /*001a*/ 	.short	(.L_103 - .L_102)
.L_102:
        /*001c*/ 	.word	0x00000000
        /*0020*/ 	.short	0x0001
        /*0022*/ 	.short	0x0008
        /*0024*/ 	.byte	0x00, 0xf5, 0x21, 0x00


	//----- nvinfo : EIATTR_KPARAM_INFO
	.align		4
.L_103:
        /*0028*/ 	.byte	0x04, 0x17
        /*002a*/ 	.short	(.L_105 - .L_104)
.L_104:
        /*002c*/ 	.word	0x00000000
        /*0030*/ 	.short	0x0000
        /*0032*/ 	.short	0x0000
        /*0034*/ 	.byte	0x00, 0xf5, 0x21, 0x00


	//----- nvinfo : EIATTR_SPARSE_MMA_MASK
	.align		4
.L_105:
        /*0038*/ 	.byte	0x03, 0x50
        /*003a*/ 	.short	0x0000


	//----- nvinfo : EIATTR_MAXREG_COUNT
	.align		4
        /*003c*/ 	.byte	0x03, 0x1b
        /*003e*/ 	.short	0x00ff


	//----- nvinfo : EIATTR_MERCURY_ISA_VERSION
	.align		4
        /*0040*/ 	.byte	0x03, 0x5f
        /*0042*/ 	.short	0x0101


	//----- nvinfo : EIATTR_VRC_CTA_INIT_COUNT
	.align		4
        /*0044*/ 	.byte	0x02, 0x4a
	.zero		1
	.zero		1


	//----- nvinfo : EIATTR_EXIT_INSTR_OFFSETS
	.align		4
        /*0048*/ 	.byte	0x04, 0x1c
        /*004a*/ 	.short	(.L_107 - .L_106)


	//   ....[0]....
.L_106:
        /*004c*/ 	.word	0x00000060


	//   ....[1]....
        /*0050*/ 	.word	0x000006a0


	//----- nvinfo : EIATTR_CRS_STACK_SIZE
	.align		4
.L_107:
        /*0054*/ 	.byte	0x04, 0x1e
        /*0056*/ 	.short	(.L_109 - .L_108)
.L_108:
        /*0058*/ 	.word	0x00000000


	//----- nvinfo : EIATTR_CBANK_PARAM_SIZE
	.align		4
.L_109:
        /*005c*/ 	.byte	0x03, 0x19
        /*005e*/ 	.short	0x0018


	//----- nvinfo : EIATTR_PARAM_CBANK
	.align		4
        /*0060*/ 	.byte	0x04, 0x0a
        /*0062*/ 	.short	(.L_111 - .L_110)
	.align		4
.L_110:
        /*0064*/ 	.word	index@(.nv.constant0._Z8distancePKiPfPKf)
        /*0068*/ 	.short	0x0380
        /*006a*/ 	.short	0x0018


	//----- nvinfo : EIATTR_SW_WAR
	.align		4
.L_111:
        /*006c*/ 	.byte	0x04, 0x36
        /*006e*/ 	.short	(.L_113 - .L_112)
.L_112:
        /*0070*/ 	.word	0x00000008
.L_113:


//--------------------- .nv.callgraph             --------------------------
	.section	.nv.callgraph,"",@"SHT_CUDA_CALLGRAPH"
	.align	4
	.sectionentsize	8
	.align		4
        /*0000*/ 	.word	0x00000000
	.align		4
        /*0004*/ 	.word	0xffffffff
	.align		4
        /*0008*/ 	.word	0x00000000
	.align		4
        /*000c*/ 	.word	0xfffffffe
	.align		4
        /*0010*/ 	.word	0x00000000
	.align		4
        /*0014*/ 	.word	0xfffffffd
	.align		4
        /*0018*/ 	.word	0x00000000
	.align		4
        /*001c*/ 	.word	0xfffffffc


//--------------------- .text._Z14move_centroidsPKiS0_PfPi --------------------------
	.section	.text._Z14move_centroidsPKiS0_PfPi,"ax",@progbits
	.align	128
        .global         _Z14move_centroidsPKiS0_PfPi
        .type           _Z14move_centroidsPKiS0_PfPi,@function
        .size           _Z14move_centroidsPKiS0_PfPi,(.L_x_55 - _Z14move_centroidsPKiS0_PfPi)
        .other          _Z14move_centroidsPKiS0_PfPi,@"STO_CUDA_ENTRY STV_DEFAULT"
_Z14move_centroidsPKiS0_PfPi:
.text._Z14move_centroidsPKiS0_PfPi:
[----:B------:R-:W0:Y:S01]  /*0000*/  LDC R1, c[0x0][0x37c] ;  /* 0x0000df00ff017b82 */ /* 0x000e220000000800 */
[----:B------:R-:W1:Y:S07]  /*0010*/  S2R R11, SR_TID.X ;  /* 0x00000000000b7919 */ /* 0x000e6e0000002100 */
[----:B------:R-:W1:Y:S01]  /*0020*/  S2UR UR4, SR_CTAID.X ;  /* 0x00000000000479c3 */ /* 0x000e620000002500 */
[----:B0-----:R-:W-:-:S07]  /*0030*/  VIADD R1, R1, 0xfffffff0 ;  /* 0xfffffff001017836 */ /* 0x001fce0000000000 */
[----:B------:R-:W1:Y:S02]  /*0040*/  LDC R6, c[0x0][0x360] ;  /* 0x0000d800ff067b82 */ /* 0x000e640000000800 */
[----:B-1----:R-:W-:-:S05]  /*0050*/  IMAD R12, R6, UR4, R11 ;  /* 0x00000004060c7c24 */ /* 0x002fca000f8e020b */
[----:B------:R-:W-:-:S13]  /*0060*/  ISETP.GT.AND P0, PT, R12, 0x7, PT ;  /* 0x000000070c00780c */ /* 0x000fda0003f04270 */
[----:B------:R-:W-:Y:S05]  /*0070*/  @P0 EXIT ;  /* 0x000000000000094d */ /* 0x000fea0003800000 */
[----:B------:R-:W0:Y:S01]  /*0080*/  LDC.64 R2, c[0x0][0x380] ;  /* 0x0000e000ff027b82 */ /* 0x000e220000000a00 */
[----:B------:R-:W1:Y:S07]  /*0090*/  LDCU.64 UR12, c[0x0][0x358] ;  /* 0x00006b00ff0c77ac */ /* 0x000e6e0008000a00 */
[----:B------:R-:W2:Y:S01]  /*00a0*/  LDC.64 R4, c[0x0][0x388] ;  /* 0x0000e200ff047b82 */ /* 0x000ea20000000a00 */
[----:B0-----:R-:W-:-:S06]  /*00b0*/  IMAD.WIDE R2, R12, 0x4, R2 ;  /* 0x000000040c027825 */ /* 0x001fcc00078e0202 */
[----:B-1----:R-:W3:Y:S01]  /*00c0*/  LDG.E R2, desc[UR12][R2.64] ;  /* 0x0000000c02027981 */ /* 0x002ee2000c1e1900 */
[----:B--2---:R-:W-:-:S06]  /*00d0*/  IMAD.WIDE R4, R12, 0x4, R4 ;  /* 0x000000040c047825 */ /* 0x004fcc00078e0204 */
[----:B------:R-:W2:Y:S01]  /*00e0*/  LDG.E R4, desc[UR12][R4.64] ;  /* 0x0000000c04047981 */ /* 0x000ea2000c1e1900 */
[----:B------:R-:W0:Y:S01]  /*00f0*/  S2UR UR6, SR_CgaCtaId ;  /* 0x00000000000679c3 */ /* 0x000e220000008800 */
[----:B------:R-:W-:Y:S01]  /*0100*/  UMOV UR4, 0x400 ;  /* 0x0000040000047882 */ /* 0x000fe20000000000 */
[----:B------:R-:W-:Y:S01]  /*0110*/  ISETP.NE.AND P0, PT, R11, RZ, PT ;  /* 0x000000ff0b00720c */ /* 0x000fe20003f05270 */
[----:B------:R-:W-:Y:S01]  /*0120*/  UIADD3 UR5, UPT, UPT, UR4, 0x80, URZ ;  /* 0x0000008004057890 */ /* 0x000fe2000fffe0ff */
[----:B------:R-:W-:Y:S01]  /*0130*/  BSSY.RECONVERGENT B0, `(.L_x_0) ;  /* 0x0000134000007945 */ /* 0x000fe20003800200 */
[----:B0-----:R-:W-:Y:S02]  /*0140*/  ULEA UR4, UR6, UR4, 0x18 ;  /* 0x0000000406047291 */ /* 0x001fe4000f8ec0ff */
[----:B------:R-:W-:-:S04]  /*0150*/  ULEA UR5, UR6, UR5, 0x18 ;  /* 0x0000000506057291 */ /* 0x000fc8000f8ec0ff */
[C---:B------:R-:W-:Y:S02]  /*0160*/  LEA R7, R11.reuse, UR4, 0x2 ;  /* 0x000000040b077c11 */ /* 0x040fe4000f8e10ff */
[----:B------:R-:W-:Y:S02]  /*0170*/  LEA R9, R11, UR5, 0x2 ;  /* 0x000000050b097c11 */ /* 0x000fe4000f8e10ff */
[----:B---3--:R-:W-:-:S05]  /*0180*/  I2FP.F32.S32 R0, R2 ;  /* 0x0000000200007245 */ /* 0x008fca0000201400 */
[----:B------:R0:W-:Y:S04]  /*0190*/  STS [R7], R0 ;  /* 0x0000000007007388 */ /* 0x0001e80000000800 */
[----:B--2---:R0:W-:Y:S01]  /*01a0*/  STS [R9], R4 ;  /* 0x0000000409007388 */ /* 0x0041e20000000800 */
[----:B------:R-:W-:Y:S06]  /*01b0*/  BAR.SYNC.DEFER_BLOCKING 0x0 ;  /* 0x0000000000007b1d */ /* 0x000fec0000010000 */
[----:B------:R-:W-:Y:S05]  /*01c0*/  @P0 BRA `(.L_x_1) ;  /* 0x0000001000a80947 */ /* 0x000fea0003800000 */
[----:B------:R1:W-:Y:S01]  /*01d0*/  STL.64 [R1], RZ ;  /* 0x000000ff01007387 */ /* 0x0003e20000100a00 */
[C---:B------:R-:W-:Y:S01]  /*01e0*/  ISETP.GE.U32.AND P0, PT, R6.reuse, 0x4, PT ;  /* 0x000000040600780c */ /* 0x040fe20003f06070 */
[----:B------:R-:W-:Y:S02]  /*01f0*/  HFMA2 R2, -RZ, RZ, 0, 0 ;  /* 0x00000000ff027431 */ /* 0x000fe400000001ff */
[----:B------:R-:W-:Y:S01]  /*0200*/  IMAD.MOV.U32 R3, RZ, RZ, R1 ;  /* 0x000000ffff037224 */ /* 0x000fe200078e0001 */
[----:B------:R1:W-:Y:S01]  /*0210*/  STL.64 [R1+0x8], RZ ;  /* 0x000008ff01007387 */ /* 0x0003e20000100a00 */
[----:B0-----:R-:W-:-:S08]  /*0220*/  LOP3.LUT R0, R6, 0x3, RZ, 0xc0, !PT ;  /* 0x0000000306007812 */ /* 0x001fd000078ec0ff */
[----:B-1----:R-:W-:Y:S05]  /*0230*/  @!P0 BRA `(.L_x_2) ;  /* 0x0000000c00fc8947 */ /* 0x002fea0003800000 */
[C---:B------:R-:W-:Y:S01]  /*0240*/  LOP3.LUT R4, R6.reuse, 0xfffffffc, RZ, 0xc0, !PT ;  /* 0xfffffffc06047812 */ /* 0x040fe200078ec0ff */
[----:B------:R-:W-:Y:S01]  /*0250*/  UIADD3 UR6, UPT, UPT, UR5, 0x8, URZ ;  /* 0x0000000805067890 */ /* 0x000fe2000fffe0ff */
[----:B------:R-:W-:Y:S01]  /*0260*/  LOP3.LUT R2, R6, 0x7fc, RZ, 0xc0, !PT ;  /* 0x000007fc06027812 */ /* 0x000fe200078ec0ff */
[----:B------:R-:W-:Y:S02]  /*0270*/  UIADD3 UR7, UPT, UPT, UR4, 0x8, URZ ;  /* 0x0000000804077890 */ /* 0x000fe4000fffe0ff */
[----:B------:R-:W-:-:S05]  /*0280*/  IMAD.MOV R4, RZ, RZ, -R4 ;  /* 0x000000ffff047224 */ /* 0x000fca00078e0a04 */
[----:B------:R-:W-:-:S13]  /*0290*/  ISETP.GE.AND P0, PT, R4, RZ, PT ;  /* 0x000000ff0400720c */ /* 0x000fda0003f06270 */
[----:B------:R-:W-:Y:S05]  /*02a0*/  @P0 BRA `(.L_x_3) ;  /* 0x0000000c004c0947 */ /* 0x000fea0003800000 */
[----:B------:R-:W-:Y:S01]  /*02b0*/  IMAD.MOV R5, RZ, RZ, -R4 ;  /* 0x000000ffff057224 */ /* 0x000fe200078e0a04 */
[----:B------:R-:W-:-:S04]  /*02c0*/  PLOP3.LUT P0, PT, PT, PT, PT, 0x80, 0x8 ;  /* 0x000000000008781c */ /* 0x000fc80003f0f070 */
[----:B------:R-:W-:-:S13]  /*02d0*/  ISETP.GT.AND P1, PT, R5, 0xc, PT ;  /* 0x0000000c0500780c */ /* 0x000fda0003f24270 */
[----:B------:R-:W-:Y:S05]  /*02e0*/  @!P1 BRA `(.L_x_4) ;  /* 0x0000000800189947 */ /* 0x000fea0003800000 */
[----:B------:R-:W-:-:S13]  /*02f0*/  PLOP3.LUT P0, PT, PT, PT, PT, 0x8, 0x80 ;  /* 0x000000000080781c */ /* 0x000fda0003f0e170 */
.L_x_5:
[----:B-1----:R-:W0:Y:S04]  /*0300*/  LDS.64 R8, [UR6+-0x8] ;  /* 0xfffff806ff087984 */ /* 0x002e280008000a00 */
[----:B------:R-:W1:Y:S01]  /*0310*/  LDS.64 R6, [UR7+-0x8] ;  /* 0xfffff807ff067984 */ /* 0x000e620008000a00 */
[----:B0-----:R-:W-:-:S05]  /*0320*/  LEA R5, R8, R3, 0x2 ;  /* 0x0000000308057211 */ /* 0x001fca00078e10ff */
[----:B------:R-:W1:Y:S04]  /*0330*/  LDL R11, [R5] ;  /* 0x00000000050b7983 */ /* 0x000e680000100800 */
[----:B------:R-:W2:Y:S01]  /*0340*/  LDL R8, [R5+0x8] ;  /* 0x0000080005087983 */ /* 0x000ea20000100800 */
[----:B-1----:R-:W-:Y:S01]  /*0350*/  FADD R6, R6, R11 ;  /* 0x0000000b06067221 */ /* 0x002fe20000000000 */
[----:B------:R-:W-:Y:S02]  /*0360*/  IMAD R11, R9, 0x4, R3 ;  /* 0x00000004090b7824 */ /* 0x000fe400078e0203 */
[----:B--2---:R-:W-:Y:S02]  /*0370*/  VIADD R10, R8, 0x1 ;  /* 0x00000001080a7836 */ /* 0x004fe40000000000 */
[----:B------:R-:W-:Y:S04]  /*0380*/  STL [R5], R6 ;  /* 0x0000000605007387 */ /* 0x000fe80000100800 */
[----:B------:R-:W-:Y:S04]  /*0390*/  STL [R5+0x8], R10 ;  /* 0x0000080a05007387 */ /* 0x000fe80000100800 */
[----:B------:R-:W2:Y:S04]  /*03a0*/  LDL R14, [R11] ;  /* 0x000000000b0e7983 */ /* 0x000ea80000100800 */
[----:B------:R-:W3:Y:S04]  /*03b0*/  LDL R13, [R11+0x8] ;  /* 0x000008000b0d7983 */ /* 0x000ee80000100800 */
[----:B------:R-:W0:Y:S01]  /*03c0*/  LDS.64 R8, [UR6] ;  /* 0x00000006ff087984 */ /* 0x000e220008000a00 */
[----:B--2---:R-:W-:-:S03]  /*03d0*/  FADD R14, R14, R7 ;  /* 0x000000070e0e7221 */ /* 0x004fc60000000000 */
[----:B------:R-:W1:Y:S01]  /*03e0*/  LDS.64 R6, [UR7] ;  /* 0x00000007ff067984 */ /* 0x000e620008000a00 */
[----:B---3--:R-:W-:Y:S01]  /*03f0*/  IADD3 R16, PT, PT, R13, 0x1, RZ ;  /* 0x000000010d107810 */ /* 0x008fe20007ffe0ff */
[----:B0-----:R-:W-:Y:S02]  /*0400*/  IMAD R13, R8, 0x4, R3 ;  /* 0x00000004080d7824 */ /* 0x001fe400078e0203 */
[----:B------:R0:W-:Y:S04]  /*0410*/  STL [R11], R14 ;  /* 0x0000000e0b007387 */ /* 0x0001e80000100800 */
[----:B------:R-:W-:Y:S04]  /*0420*/  STL [R11+0x8], R16 ;  /* 0x000008100b007387 */ /* 0x000fe80000100800 */
[----:B------:R-:W1:Y:S04]  /*0430*/  LDL R15, [R13] ;  /* 0x000000000d0f7983 */ /* 0x000e680000100800 */
[----:B------:R-:W2:Y:S01]  /*0440*/  LDL R8, [R13+0x8] ;  /* 0x000008000d087983 */ /* 0x000ea20000100800 */
[----:B------:R-:W-:Y:S01]  /*0450*/  LEA R5, R9, R3, 0x2 ;  /* 0x0000000309057211 */ /* 0x000fe200078e10ff */
[----:B-1----:R-:W-:Y:S01]  /*0460*/  FADD R6, R6, R15 ;  /* 0x0000000f06067221 */ /* 0x002fe20000000000 */
[----:B--2---:R-:W-:-:S04]  /*0470*/  VIADD R10, R8, 0x1 ;  /* 0x00000001080a7836 */ /* 0x004fc80000000000 */
[----:B------:R-:W-:Y:S04]  /*0480*/  STL [R13], R6 ;  /* 0x000000060d007387 */ /* 0x000fe80000100800 */
[----:B------:R-:W-:Y:S04]  /*0490*/  STL [R13+0x8], R10 ;  /* 0x0000080a0d007387 */ /* 0x000fe80000100800 */
[----:B------:R-:W2:Y:S04]  /*04a0*/  LDL R18, [R5] ;  /* 0x0000000005127983 */ /* 0x000ea80000100800 */
[----:B0-----:R-:W3:Y:S04]  /*04b0*/  LDL R14, [R5+0x8] ;  /* 0x00000800050e7983 */ /* 0x001ee80000100800 */
[----:B------:R-:W0:Y:S02]  /*04c0*/  LDS.64 R8, [UR6+0x8] ;  /* 0x00000806ff087984 */ /* 0x000e240008000a00 */
[----:B0-----:R-:W-:-:S02]  /*04d0*/  IMAD R11, R8, 0x4, R3 ;  /* 0x00000004080b7824 */ /* 0x001fc400078e0203 */
[----:B--2---:R-:W-:Y:S02]  /*04e0*/  FADD R18, R18, R7 ;  /* 0x0000000712127221 */ /* 0x004fe40000000000 */
[----:B------:R-:W0:Y:S01]  /*04f0*/  LDS.64 R6, [UR7+0x8] ;  /* 0x00000807ff067984 */ /* 0x000e220008000a00 */
[----:B---3--:R-:W-:-:S03]  /*0500*/  VIADD R14, R14, 0x1 ;  /* 0x000000010e0e7836 */ /* 0x008fc60000000000 */
[----:B------:R-:W-:Y:S04]  /*0510*/  STL [R5], R18 ;  /* 0x0000001205007387 */ /* 0x000fe80000100800 */
[----:B------:R-:W-:Y:S04]  /*0520*/  STL [R5+0x8], R14 ;  /* 0x0000080e05007387 */ /* 0x000fe80000100800 */
[----:B------:R-:W0:Y:S04]  /*0530*/  LDL R15, [R11] ;  /* 0x000000000b0f7983 */ /* 0x000e280000100800 */
[----:B------:R-:W2:Y:S01]  /*0540*/  LDL R8, [R11+0x8] ;  /* 0x000008000b087983 */ /* 0x000ea20000100800 */
[----:B------:R-:W-:-:S02]  /*0550*/  IMAD R13, R9, 0x4, R3 ;  /* 0x00000004090d7824 */ /* 0x000fc400078e0203 */
[----:B0-----:R-:W-:Y:S01]  /*0560*/  FADD R6, R6, R15 ;  /* 0x0000000f06067221 */ /* 0x001fe20000000000 */
[----:B--2---:R-:W-:-:S04]  /*0570*/  IADD3 R10, PT, PT, R8, 0x1, RZ ;  /* 0x00000001080a7810 */ /* 0x004fc80007ffe0ff */
[----:B------:R-:W-:Y:S04]  /*0580*/  STL [R11], R6 ;  /* 0x000000060b007387 */ /* 0x000fe80000100800 */
[----:B------:R-:W-:Y:S04]  /*0590*/  STL [R11+0x8], R10 ;  /* 0x0000080a0b007387 */ /* 0x000fe80000100800 */
[----:B------:R-:W2:Y:S04]  /*05a0*/  LDL R16, [R13] ;  /* 0x000000000d107983 */ /* 0x000ea80000100800 */
[----:B------:R-:W3:Y:S04]  /*05b0*/  LDL R15, [R13+0x8] ;  /* 0x000008000d0f7983 */ /* 0x000ee80000100800 */
[----:B------:R-:W0:Y:S02]  /*05c0*/  LDS.64 R8, [UR6+0x10] ;  /* 0x00001006ff087984 */ /* 0x000e240008000a00 */
[----:B0-----:R-:W-:Y:S01]  /*05d0*/  LEA R5, R8, R3, 0x2 ;  /* 0x0000000308057211 */ /* 0x001fe200078e10ff */
[----:B--2---:R-:W-:-:S02]  /*05e0*/  FADD R16, R16, R7 ;  /* 0x0000000710107221 */ /* 0x004fc40000000000 */
        /* <DEDUP_REMOVED lines=8> */
[----:B--2---:R-:W-:-:S04]  /*0670*/  VIADD R10, R8, 0x1 ;  /* 0x00000001080a7836 */ /* 0x004fc80000000000 */
[----:B------:R-:W-:Y:S04]  /*0680*/  STL [R5], R6 ;  /* 0x0000000605007387 */ /* 0x000fe80000100800 */
[----:B------:R-:W-:Y:S04]  /*0690*/  STL [R5+0x8], R10 ;  /* 0x0000080a05007387 */ /* 0x000fe80000100800 */
[----:B------:R-:W2:Y:S04]  /*06a0*/  LDL R18, [R11] ;  /* 0x000000000b127983 */ /* 0x000ea80000100800 */
[----:B------:R-:W3:Y:S04]  /*06b0*/  LDL R15, [R11+0x8] ;  /* 0x000008000b0f7983 */ /* 0x000ee80000100800 */
[----:B------:R-:W0:Y:S02]  /*06c0*/  LDS.64 R8, [UR6+0x18] ;  /* 0x00001806ff087984 */ /* 0x000e240008000a00 */
[----:B0-----:R-:W-:-:S02]  /*06d0*/  IMAD R13, R8, 0x4, R3 ;  /* 0x00000004080d7824 */ /* 0x001fc400078e0203 */
[----:B--2---:R-:W-:Y:S02]  /*06e0*/  FADD R18, R18, R7 ;  /* 0x0000000712127221 */ /* 0x004fe40000000000 */
[----:B------:R-:W0:Y:S01]  /*06f0*/  LDS.64 R6, [UR7+0x18] ;  /* 0x00001807ff067984 */ /* 0x000e220008000a00 */
[----:B---3--:R-:W-:-:S03]  /*0700*/  IADD3 R14, PT, PT, R15, 0x1, RZ ;  /* 0x000000010f0e7810 */ /* 0x008fc60007ffe0ff */
[----:B------:R-:W-:Y:S04]  /*0710*/  STL [R11], R18 ;  /* 0x000000120b007387 */ /* 0x000fe80000100800 */
[----:B------:R-:W-:Y:S04]  /*0720*/  STL [R11+0x8], R14 ;  /* 0x0000080e0b007387 */ /* 0x000fe80000100800 */
[----:B------:R-:W0:Y:S04]  /*0730*/  LDL R15, [R13] ;  /* 0x000000000d0f7983 */ /* 0x000e280000100800 */
[----:B------:R-:W2:Y:S01]  /*0740*/  LDL R8, [R13+0x8] ;  /* 0x000008000d087983 */ /* 0x000ea20000100800 */
[----:B------:R-:W-:Y:S01]  /*0750*/  LEA R5, R9, R3, 0x2 ;  /* 0x0000000309057211 */ /* 0x000fe200078e10ff */
        /* <DEDUP_REMOVED lines=43> */
[----:B------:R1:W-:Y:S04]  /*0a10*/  STL [R11], R16 ;  /* 0x000000100b007387 */ /* 0x0003e80000100800 */
[----:B------:R1:W-:Y:S04]  /*0a20*/  STL [R11+0x8], R14 ;  /* 0x0000080e0b007387 */ /* 0x0003e80000100800 */
[----:B------:R-:W0:Y:S04]  /*0a30*/  LDL R13, [R8] ;  /* 0x00000000080d7983 */ /* 0x000e280000100800 */
[----:B------:R-:W2:Y:S01]  /*0a40*/  LDL R15, [R8+0x8] ;  /* 0x00000800080f7983 */ /* 0x000ea20000100800 */
[----:B------:R-:W-:Y:S01]  /*0a50*/  LEA R9, R9, R3, 0x2 ;  /* 0x0000000309097211 */ /* 0x000fe200078e10ff */
[----:B0-----:R-:W-:Y:S01]  /*0a60*/  FADD R13, R6, R13 ;  /* 0x0000000d060d7221 */ /* 0x001fe20000000000 */
[----:B--2---:R-:W-:-:S04]  /*0a70*/  VIADD R15, R15, 0x1 ;  /* 0x000000010f0f7836 */ /* 0x004fc80000000000 */
[----:B------:R1:W-:Y:S04]  /*0a80*/  STL [R8], R13 ;  /* 0x0000000d08007387 */ /* 0x0003e80000100800 */
[----:B------:R1:W-:Y:S04]  /*0a90*/  STL [R8+0x8], R15 ;  /* 0x0000080f08007387 */ /* 0x0003e80000100800 */
[----:B------:R-:W2:Y:S04]  /*0aa0*/  LDL R6, [R9] ;  /* 0x0000000009067983 */ /* 0x000ea80000100800 */
[----:B------:R-:W3:Y:S01]  /*0ab0*/  LDL R5, [R9+0x8] ;  /* 0x0000080009057983 */ /* 0x000ee20000100800 */
[----:B------:R-:W-:Y:S01]  /*0ac0*/  VIADD R4, R4, 0x10 ;  /* 0x0000001004047836 */ /* 0x000fe20000000000 */
[----:B------:R-:W-:-:S02]  /*0ad0*/  UIADD3 UR6, UPT, UPT, UR6, 0x40, URZ ;  /* 0x0000004006067890 */ /* 0x000fc4000fffe0ff */
[----:B------:R-:W-:Y:S02]  /*0ae0*/  UIADD3 UR7, UPT, UPT, UR7, 0x40, URZ ;  /* 0x0000004007077890 */ /* 0x000fe4000fffe0ff */
[----:B------:R-:W-:Y:S01]  /*0af0*/  ISETP.GE.AND P1, PT, R4, -0xc, PT ;  /* 0xfffffff40400780c */ /* 0x000fe20003f26270 */
[----:B--2---:R-:W-:Y:S01]  /*0b00*/  FADD R6, R6, R7 ;  /* 0x0000000706067221 */ /* 0x004fe20000000000 */
[----:B---3--:R-:W-:-:S04]  /*0b10*/  VIADD R10, R5, 0x1 ;  /* 0x00000001050a7836 */ /* 0x008fc80000000000 */
[----:B------:R1:W-:Y:S04]  /*0b20*/  STL [R9], R6 ;  /* 0x0000000609007387 */ /* 0x0003e80000100800 */
[----:B------:R1:W-:Y:S03]  /*0b30*/  STL [R9+0x8], R10 ;  /* 0x0000080a09007387 */ /* 0x0003e60000100800 */
[----:B------:R-:W-:Y:S05]  /*0b40*/  @!P1 BRA `(.L_x_5) ;  /* 0xfffffff400ec9947 */ /* 0x000fea000383ffff */
.L_x_4:
[----:B------:R-:W-:-:S04]  /*0b50*/  IADD3 R5, PT, PT, -R4, RZ, RZ ;  /* 0x000000ff04057210 */ /* 0x000fc80007ffe1ff */
[----:B------:R-:W-:-:S13]  /*0b60*/  ISETP.GT.AND P1, PT, R5, 0x4, PT ;  /* 0x000000040500780c */ /* 0x000fda0003f24270 */
[----:B------:R-:W-:Y:S05]  /*0b70*/  @!P1 BRA `(.L_x_6) ;  /* 0x0000000400109947 */ /* 0x000fea0003800000 */
[----:B-1----:R-:W0:Y:S04]  /*0b80*/  LDS.64 R8, [UR6+-0x8] ;  /* 0xfffff806ff087984 */ /* 0x002e280008000a00 */
[----:B------:R-:W1:Y:S01]  /*0b90*/  LDS.64 R6, [UR7+-0x8] ;  /* 0xfffff807ff067984 */ /* 0x000e620008000a00 */
[----:B0-----:R-:W-:-:S05]  /*0ba0*/  IMAD R5, R8, 0x4, R3 ;  /* 0x0000000408057824 */ /* 0x001fca00078e0203 */
[----:B------:R-:W1:Y:S04]  /*0bb0*/  LDL R11, [R5] ;  /* 0x00000000050b7983 */ /* 0x000e680000100800 */
[----:B------:R-:W2:Y:S01]  /*0bc0*/  LDL R8, [R5+0x8] ;  /* 0x0000080005087983 */ /* 0x000ea20000100800 */
[----:B-1----:R-:W-:Y:S01]  /*0bd0*/  FADD R6, R6, R11 ;  /* 0x0000000b06067221 */ /* 0x002fe20000000000 */
[----:B------:R-:W-:Y:S01]  /*0be0*/  LEA R11, R9, R3, 0x2 ;  /* 0x00000003090b7211 */ /* 0x000fe200078e10ff */
[----:B--2---:R-:W-:-:S03]  /*0bf0*/  VIADD R10, R8, 0x1 ;  /* 0x00000001080a7836 */ /* 0x004fc60000000000 */
[----:B------:R-:W-:Y:S04]  /*0c00*/  STL [R5], R6 ;  /* 0x0000000605007387 */ /* 0x000fe80000100800 */
[----:B------:R-:W-:Y:S04]  /*0c10*/  STL [R5+0x8], R10 ;  /* 0x0000080a05007387 */ /* 0x000fe80000100800 */
[----:B------:R-:W2:Y:S04]  /*0c20*/  LDL R14, [R11] ;  /* 0x000000000b0e7983 */ /* 0x000ea80000100800 */
[----:B------:R-:W3:Y:S04]  /*0c30*/  LDL R13, [R11+0x8] ;  /* 0x000008000b0d7983 */ /* 0x000ee80000100800 */
[----:B------:R-:W0:Y:S01]  /*0c40*/  LDS.64 R8, [UR6] ;  /* 0x00000006ff087984 */ /* 0x000e220008000a00 */
[----:B--2---:R-:W-:-:S03]  /*0c50*/  FADD R14, R14, R7 ;  /* 0x000000070e0e7221 */ /* 0x004fc60000000000 */
[----:B------:R-:W1:Y:S01]  /*0c60*/  LDS.64 R6, [UR7] ;  /* 0x00000007ff067984 */ /* 0x000e620008000a00 */
[----:B---3--:R-:W-:Y:S02]  /*0c70*/  VIADD R16, R13, 0x1 ;  /* 0x000000010d107836 */ /* 0x008fe40000000000 */
[--C-:B0-----:R-:W-:Y:S01]  /*0c80*/  IMAD R13, R8, 0x4, R3.reuse ;  /* 0x00000004080d7824 */ /* 0x101fe200078e0203 */
[----:B------:R0:W-:Y:S04]  /*0c90*/  STL [R11], R14 ;  /* 0x0000000e0b007387 */ /* 0x0001e80000100800 */
[----:B------:R-:W-:Y:S04]  /*0ca0*/  STL [R11+0x8], R16 ;  /* 0x000008100b007387 */ /* 0x000fe80000100800 */
[----:B------:R-:W1:Y:S04]  /*0cb0*/  LDL R15, [R13] ;  /* 0x000000000d0f7983 */ /* 0x000e680000100800 */
[----:B------:R-:W2:Y:S01]  /*0cc0*/  LDL R8, [R13+0x8] ;  /* 0x000008000d087983 */ /* 0x000ea20000100800 */
[----:B------:R-:W-:-:S02]  /*0cd0*/  IMAD R5, R9, 0x4, R3 ;  /* 0x0000000409057824 */ /* 0x000fc400078e0203 */
[----:B-1----:R-:W-:Y:S01]  /*0ce0*/  FADD R6, R6, R15 ;  /* 0x0000000f06067221 */ /* 0x002fe20000000000 */
[----:B--2---:R-:W-:-:S04]  /*0cf0*/  IADD3 R10, PT, PT, R8, 0x1, RZ ;  /* 0x00000001080a7810 */ /* 0x004fc80007ffe0ff */
[----:B------:R-:W-:Y:S04]  /*0d00*/  STL [R13], R6 ;  /* 0x000000060d007387 */ /* 0x000fe80000100800 */
[----:B------:R-:W-:Y:S04]  /*0d10*/  STL [R13+0x8], R10 ;  /* 0x0000080a0d007387 */ /* 0x000fe80000100800 */
[----:B------:R-:W2:Y:S04]  /*0d20*/  LDL R18, [R5] ;  /* 0x0000000005127983 */ /* 0x000ea80000100800 */
[----:B0-----:R-:W3:Y:S04]  /*0d30*/  LDL R14, [R5+0x8] ;  /* 0x00000800050e7983 */ /* 0x001ee80000100800 */
        /* <DEDUP_REMOVED lines=21> */
[----:B------:R2:W-:Y:S04]  /*0e90*/  STL [R13], R16 ;  /* 0x000000100d007387 */ /* 0x0005e80000100800 */
[----:B------:R2:W-:Y:S04]  /*0ea0*/  STL [R13+0x8], R14 ;  /* 0x0000080e0d007387 */ /* 0x0005e80000100800 */
[----:B------:R-:W0:Y:S04]  /*0eb0*/  LDL R5, [R8] ;  /* 0x0000000008057983 */ /* 0x000e280000100800 */
[----:B------:R-:W3:Y:S01]  /*0ec0*/  LDL R15, [R8+0x8] ;  /* 0x00000800080f7983 */ /* 0x000ee20000100800 */
[----:B------:R-:W-:Y:S01]  /*0ed0*/  LEA R9, R9, R3, 0x2 ;  /* 0x0000000309097211 */ /* 0x000fe200078e10ff */
[----:B0-----:R-:W-:Y:S01]  /*0ee0*/  FADD R5, R6, R5 ;  /* 0x0000000506057221 */ /* 0x001fe20000000000 */
[----:B---3--:R-:W-:-:S04]  /*0ef0*/  VIADD R15, R15, 0x1 ;  /* 0x000000010f0f7836 */ /* 0x008fc80000000000 */
[----:B------:R2:W-:Y:S04]  /*0f00*/  STL [R8], R5 ;  /* 0x0000000508007387 */ /* 0x0005e80000100800 */
[----:B------:R2:W-:Y:S04]  /*0f10*/  STL [R8+0x8], R15 ;  /* 0x0000080f08007387 */ /* 0x0005e80000100800 */
[----:B------:R-:W3:Y:S04]  /*0f20*/  LDL R6, [R9] ;  /* 0x0000000009067983 */ /* 0x000ee80000100800 */
[----:B------:R-:W4:Y:S01]  /*0f30*/  LDL R10, [R9+0x8] ;  /* 0x00000800090a7983 */ /* 0x000f220000100800 */
[----:B------:R-:W-:Y:S01]  /*0f40*/  PLOP3.LUT P0, PT, PT, PT, PT, 0x8, 0x80 ;  /* 0x000000000080781c */ /* 0x000fe20003f0e170 */
[----:B------:R-:W-:Y:S01]  /*0f50*/  UIADD3 UR6, UPT, UPT, UR6, 0x20, URZ ;  /* 0x0000002006067890 */ /* 0x000fe2000fffe0ff */
[----:B------:R-:W-:Y:S01]  /*0f60*/  IADD3 R4, PT, PT, R4, 0x8, RZ ;  /* 0x0000000804047810 */ /* 0x000fe20007ffe0ff */
[----:B------:R-:W-:Y:S01]  /*0f70*/  UIADD3 UR7, UPT, UPT, UR7, 0x20, URZ ;  /* 0x0000002007077890 */ /* 0x000fe2000fffe0ff */
[----:B---3--:R-:W-:Y:S01]  /*0f80*/  FADD R6, R6, R7 ;  /* 0x0000000706067221 */ /* 0x008fe20000000000 */
[----:B----4-:R-:W-:-:S04]  /*0f90*/  VIADD R10, R10, 0x1 ;  /* 0x000000010a0a7836 */ /* 0x010fc80000000000 */
[----:B------:R2:W-:Y:S04]  /*0fa0*/  STL [R9], R6 ;  /* 0x0000000609007387 */ /* 0x0005e80000100800 */
[----:B------:R2:W-:Y:S02]  /*0fb0*/  STL [R9+0x8], R10 ;  /* 0x0000080a09007387 */ /* 0x0005e40000100800 */
.L_x_6:
[----:B------:R-:W-:-:S13]  /*0fc0*/  ISETP.NE.OR P0, PT, R4, RZ, P0 ;  /* 0x000000ff0400720c */ /* 0x000fda0000705670 */
[----:B------:R-:W-:Y:S05]  /*0fd0*/  @!P0 BRA `(.L_x_2) ;  /* 0x0000000000948947 */ /* 0x000fea0003800000 */
.L_x_3:
[----:B-123--:R-:W0:Y:S04]  /*0fe0*/  LDS.64 R8, [UR6+-0x8] ;  /* 0xfffff806ff087984 */ /* 0x00ee280008000a00 */
[----:B------:R-:W1:Y:S01]  /*0ff0*/  LDS.64 R6, [UR7+-0x8] ;  /* 0xfffff807ff067984 */ /* 0x000e620008000a00 */
[----:B0-----:R-:W-:-:S05]  /*1000*/  IMAD R5, R8, 0x4, R3 ;  /* 0x0000000408057824 */ /* 0x001fca00078e0203 */
[----:B------:R-:W1:Y:S04]  /*1010*/  LDL R11, [R5] ;  /* 0x00000000050b7983 */ /* 0x000e680000100800 */
[----:B------:R-:W2:Y:S01]  /*1020*/  LDL R8, [R5+0x8] ;  /* 0x0000080005087983 */ /* 0x000ea20000100800 */
[----:B-1----:R-:W-:Y:S01]  /*1030*/  FADD R6, R6, R11 ;  /* 0x0000000b06067221 */ /* 0x002fe20000000000 */
[----:B------:R-:W-:Y:S01]  /*1040*/  IMAD R11, R9, 0x4, R3 ;  /* 0x00000004090b7824 */ /* 0x000fe200078e0203 */
[----:B--2---:R-:W-:-:S03]  /*1050*/  IADD3 R10, PT, PT, R8, 0x1, RZ ;  /* 0x00000001080a7810 */ /* 0x004fc60007ffe0ff */
[----:B------:R-:W-:Y:S04]  /*1060*/  STL [R5], R6 ;  /* 0x0000000605007387 */ /* 0x000fe80000100800 */
[----:B------:R-:W-:Y:S04]  /*1070*/  STL [R5+0x8], R10 ;  /* 0x0000080a05007387 */ /* 0x000fe80000100800 */
[----:B------:R-:W2:Y:S04]  /*1080*/  LDL R14, [R11] ;  /* 0x000000000b0e7983 */ /* 0x000ea80000100800 */
[----:B------:R-:W3:Y:S04]  /*1090*/  LDL R13, [R11+0x8] ;  /* 0x000008000b0d7983 */ /* 0x000ee80000100800 */
[----:B------:R-:W0:Y:S02]  /*10a0*/  LDS.64 R8, [UR6] ;  /* 0x00000006ff087984 */ /* 0x000e240008000a00 */
[----:B0-----:R-:W-:-:S02]  /*10b0*/  IMAD R8, R8, 0x4, R3 ;  /* 0x0000000408087824 */ /* 0x001fc400078e0203 */
[----:B--2---:R-:W-:Y:S02]  /*10c0*/  FADD R14, R14, R7 ;  /* 0x000000070e0e7221 */ /* 0x004fe40000000000 */
[----:B------:R-:W0:Y:S01]  /*10d0*/  LDS.64 R6, [UR7] ;  /* 0x00000007ff067984 */ /* 0x000e220008000a00 */
[----:B---3--:R-:W-:-:S03]  /*10e0*/  IADD3 R16, PT, PT, R13, 0x1, RZ ;  /* 0x000000010d107810 */ /* 0x008fc60007ffe0ff */
[----:B------:R3:W-:Y:S04]  /*10f0*/  STL [R11], R14 ;  /* 0x0000000e0b007387 */ /* 0x0007e80000100800 */
[----:B------:R3:W-:Y:S04]  /*1100*/  STL [R11+0x8], R16 ;  /* 0x000008100b007387 */ /* 0x0007e80000100800 */
[----:B------:R-:W0:Y:S04]  /*1110*/  LDL R13, [R8] ;  /* 0x00000000080d7983 */ /* 0x000e280000100800 */
[----:B------:R-:W2:Y:S01]  /*1120*/  LDL R15, [R8+0x8] ;  /* 0x00000800080f7983 */ /* 0x000ea20000100800 */
[----:B------:R-:W-:-:S02]  /*1130*/  IMAD R9, R9, 0x4, R3 ;  /* 0x0000000409097824 */ /* 0x000fc400078e0203 */
[----:B0-----:R-:W-:Y:S01]  /*1140*/  FADD R13, R6, R13 ;  /* 0x0000000d060d7221 */ /* 0x001fe20000000000 */
[----:B--2---:R-:W-:-:S04]  /*1150*/  IADD3 R15, PT, PT, R15, 0x1, RZ ;  /* 0x000000010f0f7810 */ /* 0x004fc80007ffe0ff */
[----:B------:R3:W-:Y:S04]  /*1160*/  STL [R8], R13 ;  /* 0x0000000d08007387 */ /* 0x0007e80000100800 */
[----:B------:R3:W-:Y:S04]  /*1170*/  STL [R8+0x8], R15 ;  /* 0x0000080f08007387 */ /* 0x0007e80000100800 */
[----:B------:R-:W2:Y:S04]  /*1180*/  LDL R6, [R9] ;  /* 0x0000000009067983 */ /* 0x000ea80000100800 */
[----:B------:R-:W4:Y:S01]  /*1190*/  LDL R5, [R9+0x8] ;  /* 0x0000080009057983 */ /* 0x000f220000100800 */
[----:B------:R-:W-:Y:S01]  /*11a0*/  VIADD R4, R4, 0x4 ;  /* 0x0000000404047836 */ /* 0x000fe20000000000 */
[----:B------:R-:W-:-:S02]  /*11b0*/  UIADD3 UR6, UPT, UPT, UR6, 0x10, URZ ;  /* 0x0000001006067890 */ /* 0x000fc4000fffe0ff */
[----:B------:R-:W-:Y:S02]  /*11c0*/  UIADD3 UR7, UPT, UPT, UR7, 0x10, URZ ;  /* 0x0000001007077890 */ /* 0x000fe4000fffe0ff */
[----:B------:R-:W-:Y:S01]  /*11d0*/  ISETP.NE.AND P0, PT, R4, RZ, PT ;  /* 0x000000ff0400720c */ /* 0x000fe20003f05270 */
[----:B--2---:R-:W-:Y:S01]  /*11e0*/  FADD R6, R6, R7 ;  /* 0x0000000706067221 */ /* 0x004fe20000000000 */
[----:B----4-:R-:W-:-:S04]  /*11f0*/  IADD3 R10, PT, PT, R5, 0x1, RZ ;  /* 0x00000001050a7810 */ /* 0x010fc80007ffe0ff */
[----:B------:R3:W-:Y:S04]  /*1200*/  STL [R9], R6 ;  /* 0x0000000609007387 */ /* 0x0007e80000100800 */
[----:B------:R3:W-:Y:S03]  /*1210*/  STL [R9+0x8], R10 ;  /* 0x0000080a09007387 */ /* 0x0007e60000100800 */
[----:B------:R-:W-:Y:S05]  /*1220*/  @P0 BRA `(.L_x_3) ;  /* 0xfffffffc006c0947 */ /* 0x000fea000383ffff */
.L_x_2:
[----:B------:R-:W-:-:S13]  /*1230*/  ISETP.NE.AND P0, PT, R0, RZ, PT ;  /* 0x000000ff0000720c */ /* 0x000fda0003f05270 */
[----:B------:R-:W-:Y:S05]  /*1240*/  @!P0 BRA `(.L_x_7) ;  /* 0x0000000000448947 */ /* 0x000fea0003800000 */
[----:B------:R-:W-:Y:S02]  /*1250*/  IADD3 R4, PT, PT, -R0, RZ, RZ ;  /* 0x000000ff00047210 */ /* 0x000fe40007ffe1ff */
[C---:B------:R-:W-:Y:S02]  /*1260*/  LEA R0, R2.reuse, UR4, 0x2 ;  /* 0x0000000402007c11 */ /* 0x040fe4000f8e10ff */
[----:B------:R-:W-:-:S07]  /*1270*/  LEA R2, R2, UR5, 0x2 ;  /* 0x0000000502027c11 */ /* 0x000fce000f8e10ff */
.L_x_8:
[----:B0123--:R-:W0:Y:S04]  /*1280*/  LDS R6, [R2] ;  /* 0x0000000002067984 */ /* 0x00fe280000000800 */
[----:B------:R1:W2:Y:S01]  /*1290*/  LDS R5, [R0] ;  /* 0x0000000000057984 */ /* 0x0002a20000000800 */
[----:B0-----:R-:W-:-:S05]  /*12a0*/  IMAD R6, R6, 0x4, R3 ;  /* 0x0000000406067824 */ /* 0x001fca00078e0203 */
[----:B------:R-:W2:Y:S04]  /*12b0*/  LDL R8, [R6] ;  /* 0x0000000006087983 */ /* 0x000ea80000100800 */
[----:B------:R-:W3:Y:S01]  /*12c0*/  LDL R7, [R6+0x8] ;  /* 0x0000080006077983 */ /* 0x000ee20000100800 */
[----:B------:R-:W-:Y:S01]  /*12d0*/  VIADD R4, R4, 0x1 ;  /* 0x0000000104047836 */ /* 0x000fe20000000000 */
[----:B------:R-:W-:Y:S01]  /*12e0*/  IADD3 R2, PT, PT, R2, 0x4, RZ ;  /* 0x0000000402027810 */ /* 0x000fe20007ffe0ff */
[----:B-1----:R-:W-:-:S03]  /*12f0*/  VIADD R0, R0, 0x4 ;  /* 0x0000000400007836 */ /* 0x002fc60000000000 */
[----:B------:R-:W-:Y:S01]  /*1300*/  ISETP.NE.AND P0, PT, R4, RZ, PT ;  /* 0x000000ff0400720c */ /* 0x000fe20003f05270 */
[----:B--2---:R-:W-:Y:S01]  /*1310*/  FADD R5, R5, R8 ;  /* 0x0000000805057221 */ /* 0x004fe20000000000 */
[----:B---3--:R-:W-:-:S04]  /*1320*/  IADD3 R7, PT, PT, R7, 0x1, RZ ;  /* 0x0000000107077810 */ /* 0x008fc80007ffe0ff */
[----:B------:R0:W-:Y:S04]  /*1330*/  STL [R6], R5 ;  /* 0x0000000506007387 */ /* 0x0001e80000100800 */
[----:B------:R0:W-:Y:S03]  /*1340*/  STL [R6+0x8], R7 ;  /* 0x0000080706007387 */ /* 0x0001e60000100800 */
[----:B------:R-:W-:Y:S05]  /*1350*/  @P0 BRA `(.L_x_8) ;  /* 0xfffffffc00c80947 */ /* 0x000fea000383ffff */
.L_x_7:
[----:B-123--:R-:W2:Y:S01]  /*1360*/  LDL.64 R14, [R1] ;  /* 0x00000000010e7983 */ /* 0x00eea20000100a00 */
[----:B------:R-:W1:Y:S03]  /*1370*/  LDCU.128 UR8, c[0x0][0x390] ;  /* 0x00007200ff0877ac */ /* 0x000e660008000c00 */
[----:B0-----:R-:W3:Y:S01]  /*1380*/  LDL.64 R4, [R1+0x8] ;  /* 0x0000080001047983 */ /* 0x001ee20000100a00 */
[----:B------:R-:W2:Y:S08]  /*1390*/  LDC.64 R2, c[0x0][0x390] ;  /* 0x0000e400ff027b82 */ /* 0x000eb00000000a00 */
[----:B------:R-:W3:Y:S01]  /*13a0*/  LDC.64 R6, c[0x0][0x398] ;  /* 0x0000e600ff067b82 */ /* 0x000ee20000000a00 */
[----:B-1----:R-:W-:-:S02]  /*13b0*/  UIADD3 UR8, UP0, UPT, UR8, 0x4, URZ ;  /* 0x0000000408087890 */ /* 0x002fc4000ff1e0ff */
[----:B------:R-:W-:Y:S02]  /*13c0*/  UIADD3 UR6, UP1, UPT, UR10, 0x4, URZ ;  /* 0x000000040a067890 */ /* 0x000fe4000ff3e0ff */
[----:B------:R-:W-:Y:S02]  /*13d0*/  UIADD3.X UR9, UPT, UPT, URZ, UR9, URZ, UP0, !UPT ;  /* 0x00000009ff097290 */ /* 0x000fe400087fe4ff */
[----:B------:R-:W-:Y:S01]  /*13e0*/  UIADD3.X UR7, UPT, UPT, URZ, UR11, URZ, UP1, !UPT ;  /* 0x0000000bff077290 */ /* 0x000fe20008ffe4ff */
[----:B------:R-:W-:Y:S01]  /*13f0*/  MOV R8, UR8 ;  /* 0x0000000800087c02 */ /* 0x000fe20008000f00 */
[----:B------:R-:W-:Y:S02]  /*1400*/  IMAD.U32 R10, RZ, RZ, UR6 ;  /* 0x00000006ff0a7e24 */ /* 0x000fe4000f8e00ff */
[----:B------:R-:W-:Y:S02]  /*1410*/  MOV R9, UR9 ;  /* 0x0000000900097c02 */ /* 0x000fe40008000f00 */
[----:B------:R-:W-:Y:S01]  /*1420*/  IMAD.U32 R11, RZ, RZ, UR7 ;  /* 0x00000007ff0b7e24 */ /* 0x000fe2000f8e00ff */
[----:B--2---:R1:W-:Y:S04]  /*1430*/  REDG.E.ADD.F32.FTZ.RN.STRONG.GPU desc[UR12][R2.64], R14 ;  /* 0x0000000e020079a6 */ /* 0x0043e8000c12f30c */
[----:B---3--:R1:W-:Y:S04]  /*1440*/  REDG.E.ADD.STRONG.GPU desc[UR12][R6.64], R4 ;  /* 0x000000040600798e */ /* 0x0083e8000c12e10c */
[----:B------:R1:W-:Y:S04]  /*1450*/  REDG.E.ADD.F32.FTZ.RN.STRONG.GPU desc[UR12][R8.64], R15 ;  /* 0x0000000f080079a6 */ /* 0x0003e8000c12f30c */
[----:B------:R1:W-:Y:S02]  /*1460*/  REDG.E.ADD.STRONG.GPU desc[UR12][R10.64], R5 ;  /* 0x000000050a00798e */ /* 0x0003e4000c12e10c */
.L_x_1:
[----:B------:R-:W-:Y:S05]  /*1470*/  BSYNC.RECONVERGENT B0 ;  /* 0x0000000000007941 */ /* 0x000fea0003800200 */
.L_x_0:
[----:B------:R-:W-:Y:S01]  /*1480*/  BAR.SYNC.DEFER_BLOCKING 0x0 ;  /* 0x0000000000007b1d */ /* 0x000fe20000010000 */
[----:B------:R-:W-:-:S13]  /*1490*/  ISETP.GT.AND P0, PT, R12, 0x1, PT ;  /* 0x000000010c00780c */ /* 0x000fda0003f04270 */
[----:B------:R-:W-:Y:S05]  /*14a0*/  @P0 EXIT ;  /* 0x000000000000094d */ /* 0x000fea0003800000 */
[----:B-1----:R-:W1:Y:S08]  /*14b0*/  LDC.64 R2, c[0x0][0x398] ;  /* 0x0000e600ff027b82 */ /* 0x002e700000000a00 */
[----:B0-----:R-:W0:Y:S01]  /*14c0*/  LDC.64 R4, c[0x0][0x390] ;  /* 0x0000e400ff047b82 */ /* 0x001e220000000a00 */
[----:B-1----:R-:W-:-:S06]  /*14d0*/  IMAD.WIDE R2, R12, 0x4, R2 ;  /* 0x000000040c027825 */ /* 0x002fcc00078e0202 */
[----:B------:R-:W2:Y:S01]  /*14e0*/  LDG.E R2, desc[UR12][R2.64] ;  /* 0x0000000c02027981 */ /* 0x000ea2000c1e1900 */
[----:B0-----:R-:W-:-:S05]  /*14f0*/  IMAD.WIDE R12, R12, 0x4, R4 ;  /* 0x000000040c0c7825 */ /* 0x001fca00078e0204 */
[----:B------:R-:W3:Y:S01]  /*1500*/  LDG.E R0, desc[UR12][R12.64] ;  /* 0x0000000c0c007981 */ /* 0x000ee2000c1e1900 */
[----:B------:R-:W-:Y:S01]  /*1510*/  BSSY.RECONVERGENT B0, `(.L_x_9) ;  /* 0x000000d000007945 */ /* 0x000fe20003800200 */
[----:B--2---:R-:W-:-:S04]  /*1520*/  I2FP.F32.S32 R3, R2 ;  /* 0x0000000200037245 */ /* 0x004fc80000201400 */
[----:B------:R-:W0:Y:S08]  /*1530*/  MUFU.RCP R4, R3 ;  /* 0x0000000300047308 */ /* 0x000e300000001000 */
[----:B---3--:R-:W1:Y:S01]  /*1540*/  FCHK P0, R0, R3 ;  /* 0x0000000300007302 */ /* 0x008e620000000000 */
[----:B0-----:R-:W-:-:S04]  /*1550*/  FFMA R5, -R3, R4, 1 ;  /* 0x3f80000003057423 */ /* 0x001fc80000000104 */
[----:B------:R-:W-:-:S04]  /*1560*/  FFMA R5, R4, R5, R4 ;  /* 0x0000000504057223 */ /* 0x000fc80000000004 */
[----:B------:R-:W-:-:S04]  /*1570*/  FFMA R4, R0, R5, RZ ;  /* 0x0000000500047223 */ /* 0x000fc800000000ff */
[----:B------:R-:W-:-:S04]  /*1580*/  FFMA R6, -R3, R4, R0 ;  /* 0x0000000403067223 */ /* 0x000fc80000000100 */
[----:B------:R-:W-:Y:S01]  /*1590*/  FFMA R5, R5, R6, R4 ;  /* 0x0000000605057223 */ /* 0x000fe20000000004 */
[----:B-1----:R-:W-:Y:S06]  /*15a0*/  @!P0 BRA `(.L_x_10) ;  /* 0x00000000000c8947 */ /* 0x002fec0003800000 */
[----:B------:R-:W-:-:S07]  /*15b0*/  MOV R2, 0x15d0 ;  /* 0x000015d000027802 */ /* 0x000fce0000000f00 */
[----:B------:R-:W-:Y:S05]  /*15c0*/  CALL.REL.NOINC `($__internal_0_$__cuda_sm3x_div_rn_noftz_f32_slowpath) ;  /* 0x0000000000107944 */ /* 0x000fea0003c00000 */
[----:B------:R-:W-:-:S07]  /*15d0*/  MOV R5, R0 ;  /* 0x0000000000057202 */ /* 0x000fce0000000f00 */
.L_x_10:
[----:B------:R-:W-:Y:S05]  /*15e0*/  BSYNC.RECONVERGENT B0 ;  /* 0x0000000000007941 */ /* 0x000fea0003800200 */
.L_x_9:
[----:B------:R-:W-:Y:S01]  /*15f0*/  STG.E desc[UR12][R12.64], R5 ;  /* 0x000000050c007986 */ /* 0x000fe2000c10190c */
[----:B------:R-:W-:Y:S05]  /*1600*/  EXIT ;  /* 0x000000000000794d */ /* 0x000fea0003800000 */
        .weak           $__internal_0_$__cuda_sm3x_div_rn_noftz_f32_slowpath
        .type           $__internal_0_$__cuda_sm3x_div_rn_noftz_f32_slowpath,@function
        .size           $__internal_0_$__cuda_sm3x_div_rn_noftz_f32_slowpath,(.L_x_55 - $__internal_0_$__cuda_sm3x_div_rn_noftz_f32_slowpath)
$__internal_0_$__cuda_sm3x_div_rn_noftz_f32_slowpath:
[----:B------:R-:W-:Y:S01]  /*1610*/  SHF.R.U32.HI R5, RZ, 0x17, R3 ;  /* 0x00000017ff057819 */ /* 0x000fe20000011603 */
[----:B------:R-:W-:Y:S01]  /*1620*/  BSSY.RECONVERGENT B1, `(.L_x_11) ;  /* 0x0000064000017945 */ /* 0x000fe20003800200 */
[--C-:B------:R-:W-:Y:S01]  /*1630*/  SHF.R.U32.HI R4, RZ, 0x17, R0.reuse ;  /* 0x00000017ff047819 */ /* 0x100fe20000011600 */
[----:B------:R-:W-:Y:S01]  /*1640*/  IMAD.MOV.U32 R6, RZ, RZ, R0 ;  /* 0x000000ffff067224 */ /* 0x000fe200078e0000 */
[----:B------:R-:W-:Y:S02]  /*1650*/  LOP3.LUT R5, R5, 0xff, RZ, 0xc0, !PT ;  /* 0x000000ff05057812 */ /* 0x000fe400078ec0ff */
[----:B------:R-:W-:Y:S02]  /*1660*/  LOP3.LUT R4, R4, 0xff, RZ, 0xc0, !PT ;  /* 0x000000ff04047812 */ /* 0x000fe400078ec0ff */
[----:B------:R-:W-:Y:S01]  /*1670*/  MOV R7, R3 ;  /* 0x0000000300077202 */ /* 0x000fe20000000f00 */
[----:B------:R-:W-:Y:S01]  /*1680*/  VIADD R10, R5, 0xffffffff ;  /* 0xffffffff050a7836 */ /* 0x000fe20000000000 */
[----:B------:R-:W-:-:S04]  /*1690*/  IADD3 R9, PT, PT, R4, -0x1, RZ ;  /* 0xffffffff04097810 */ /* 0x000fc80007ffe0ff */
[----:B------:R-:W-:-:S04]  /*16a0*/  ISETP.GT.U32.AND P0, PT, R10, 0xfd, PT ;  /* 0x000000fd0a00780c */ /* 0x000fc80003f04070 */
[----:B------:R-:W-:-:S13]  /*16b0*/  ISETP.GT.U32.OR P0, PT, R9, 0xfd, P0 ;  /* 0x000000fd0900780c */ /* 0x000fda0000704470 */
[----:B------:R-:W-:Y:S01]  /*16c0*/  @!P0 IMAD.MOV.U32 R8, RZ, RZ, RZ ;  /* 0x000000ffff088224 */ /* 0x000fe200078e00ff */
[----:B------:R-:W-:Y:S06]  /*16d0*/  @!P0 BRA `(.L_x_12) ;  /* 0x00000000005c8947 */ /* 0x000fec0003800000 */
[----:B------:R-:W-:Y:S02]  /*16e0*/  FSETP.GTU.FTZ.AND P0, PT, |R0|, +INF , PT ;  /* 0x7f8000000000780b */ /* 0x000fe40003f1c200 */
[----:B------:R-:W-:-:S04]  /*16f0*/  FSETP.GTU.FTZ.AND P1, PT, |R3|, +INF , PT ;  /* 0x7f8000000300780b */ /* 0x000fc80003f3c200 */
[----:B------:R-:W-:-:S13]  /*1700*/  PLOP3.LUT P0, PT, P0, P1, PT, 0xf8, 0x8f ;  /* 0x00000000008f781c */ /* 0x000fda0000703f70 */
[----:B------:R-:W-:Y:S05]  /*1710*/  @P0 BRA `(.L_x_13) ;  /* 0x00000004004c0947 */ /* 0x000fea0003800000 */
[----:B------:R-:W-:-:S13]  /*1720*/  LOP3.LUT P0, RZ, R7, 0x7fffffff, R6, 0xc8, !PT ;  /* 0x7fffffff07ff7812 */ /* 0x000fda000780c806 */
[----:B------:R-:W-:Y:S05]  /*1730*/  @!P0 BRA `(.L_x_14) ;  /* 0x00000004003c8947 */ /* 0x000fea0003800000 */
[C---:B------:R-:W-:Y:S02]  /*1740*/  FSETP.NEU.FTZ.AND P2, PT, |R0|.reuse, +INF , PT ;  /* 0x7f8000000000780b */ /* 0x040fe40003f5d200 */
[----:B------:R-:W-:Y:S02]  /*1750*/  FSETP.NEU.FTZ.AND P1, PT, |R3|, +INF , PT ;  /* 0x7f8000000300780b */ /* 0x000fe40003f3d200 */
[----:B------:R-:W-:-:S11]  /*1760*/  FSETP.NEU.FTZ.AND P0, PT, |R0|, +INF , PT ;  /* 0x7f8000000000780b */ /* 0x000fd60003f1d200 */
[----:B------:R-:W-:Y:S05]  /*1770*/  @!P1 BRA !P2, `(.L_x_14) ;  /* 0x00000004002c9947 */ /* 0x000fea0005000000 */
[----:B------:R-:W-:-:S04]  /*1780*/  LOP3.LUT P2, RZ, R6, 0x7fffffff, RZ, 0xc0, !PT ;  /* 0x7fffffff06ff7812 */ /* 0x000fc8000784c0ff */
[----:B------:R-:W-:-:S13]  /*1790*/  PLOP3.LUT P1, PT, P1, P2, PT, 0x2f, 0xf2 ;  /* 0x0000000000f2781c */ /* 0x000fda0000f24577 */
[----:B------:R-:W-:Y:S05]  /*17a0*/  @P1 BRA `(.L_x_15) ;  /* 0x0000000400181947 */ /* 0x000fea0003800000 */
[----:B------:R-:W-:-:S04]  /*17b0*/  LOP3.LUT P1, RZ, R7, 0x7fffffff, RZ, 0xc0, !PT ;  /* 0x7fffffff07ff7812 */ /* 0x000fc8000782c0ff */
[----:B------:R-:W-:-:S13]  /*17c0*/  PLOP3.LUT P0, PT, P0, P1, PT, 0x2f, 0xf2 ;  /* 0x0000000000f2781c */ /* 0x000fda0000702577 */
[----:B------:R-:W-:Y:S05]  /*17d0*/  @P0 BRA `(.L_x_16) ;  /* 0x0000000400000947 */ /* 0x000fea0003800000 */
[----:B------:R-:W-:Y:S02]  /*17e0*/  ISETP.GE.AND P0, PT, R9, RZ, PT ;  /* 0x000000ff0900720c */ /* 0x000fe40003f06270 */
[----:B------:R-:W-:-:S11]  /*17f0*/  ISETP.GE.AND P1, PT, R10, RZ, PT ;  /* 0x000000ff0a00720c */ /* 0x000fd60003f26270 */
[----:B------:R-:W-:Y:S01]  /*1800*/  @P0 MOV R8, RZ ;  /* 0x000000ff00080202 */ /* 0x000fe20000000f00 */
[----:B------:R-:W-:Y:S02]  /*1810*/  @!P0 IMAD.MOV.U32 R8, RZ, RZ, -0x40 ;  /* 0xffffffc0ff088424 */ /* 0x000fe400078e00ff */
[----:B------:R-:W-:Y:S01]  /*1820*/  @!P0 FFMA R6, R0, 1.84467440737095516160e+19, RZ ;  /* 0x5f80000000068823 */ /* 0x000fe200000000ff */
[----:B------:R-:W-:Y:S02]  /*1830*/  @!P1 FFMA R7, R3, 1.84467440737095516160e+19, RZ ;  /* 0x5f80000003079823 */ /* 0x000fe400000000ff */
[----:B------:R-:W-:-:S07]  /*1840*/  @!P1 IADD3 R8, PT, PT, R8, 0x40, RZ ;  /* 0x0000004008089810 */ /* 0x000fce0007ffe0ff */
.L_x_12:
[----:B------:R-:W-:Y:S01]  /*1850*/  LEA R0, R5, 0xc0800000, 0x17 ;  /* 0xc080000005007811 */ /* 0x000fe200078eb8ff */
[----:B------:R-:W-:Y:S01]  /*1860*/  BSSY.RECONVERGENT B2, `(.L_x_17) ;  /* 0x0000036000027945 */ /* 0x000fe20003800200 */
[----:B------:R-:W-:-:S03]  /*1870*/  IADD3 R4, PT, PT, R4, -0x7f, RZ ;  /* 0xffffff8104047810 */ /* 0x000fc60007ffe0ff */
[----:B------:R-:W-:Y:S01]  /*1880*/  IMAD.IADD R7, R7, 0x1, -R0 ;  /* 0x0000000107077824 */ /* 0x000fe200078e0a00 */
[C---:B------:R-:W-:Y:S01]  /*1890*/  IADD3 R5, PT, PT, R4.reuse, 0x7f, -R5 ;  /* 0x0000007f04057810 */ /* 0x040fe20007ffe805 */
[----:B------:R-:W-:Y:S02]  /*18a0*/  IMAD R0, R4, -0x800000, R6 ;  /* 0xff80000004007824 */ /* 0x000fe400078e0206 */
[----:B------:R-:W0:Y:S01]  /*18b0*/  MUFU.RCP R3, R7 ;  /* 0x0000000700037308 */ /* 0x000e220000001000 */
[----:B------:R-:W-:Y:S01]  /*18c0*/  FADD.FTZ R9, -R7, -RZ ;  /* 0x800000ff07097221 */ /* 0x000fe20000010100 */
[----:B------:R-:W-:-:S03]  /*18d0*/  IMAD.IADD R5, R5, 0x1, R8 ;  /* 0x0000000105057824 */ /* 0x000fc600078e0208 */
[----:B0-----:R-:W-:-:S04]  /*18e0*/  FFMA R10, R3, R9, 1 ;  /* 0x3f800000030a7423 */ /* 0x001fc80000000009 */
[----:B------:R-:W-:-:S04]  /*18f0*/  FFMA R10, R3, R10, R3 ;  /* 0x0000000a030a7223 */ /* 0x000fc80000000003 */
[----:B------:R-:W-:-:S04]  /*1900*/  FFMA R3, R0, R10, RZ ;  /* 0x0000000a00037223 */ /* 0x000fc800000000ff */
[----:B------:R-:W-:-:S04]  /*1910*/  FFMA R6, R9, R3, R0 ;  /* 0x0000000309067223 */ /* 0x000fc80000000000 */
[----:B------:R-:W-:-:S04]  /*1920*/  FFMA R11, R10, R6, R3 ;  /* 0x000000060a0b7223 */ /* 0x000fc80000000003 */
[----:B------:R-:W-:-:S04]  /*1930*/  FFMA R6, R9, R11, R0 ;  /* 0x0000000b09067223 */ /* 0x000fc80000000000 */
[----:B------:R-:W-:-:S05]  /*1940*/  FFMA R0, R10, R6, R11 ;  /* 0x000000060a007223 */ /* 0x000fca000000000b */
[----:B------:R-:W-:-:S04]  /*1950*/  SHF.R.U32.HI R3, RZ, 0x17, R0 ;  /* 0x00000017ff037819 */ /* 0x000fc80000011600 */
[----:B------:R-:W-:-:S04]  /*1960*/  LOP3.LUT R3, R3, 0xff, RZ, 0xc0, !PT ;  /* 0x000000ff03037812 */ /* 0x000fc800078ec0ff */
[----:B------:R-:W-:-:S05]  /*1970*/  IADD3 R7, PT, PT, R3, R5, RZ ;  /* 0x0000000503077210 */ /* 0x000fca0007ffe0ff */
[----:B------:R-:W-:-:S05]  /*1980*/  VIADD R3, R7, 0xffffffff ;  /* 0xffffffff07037836 */ /* 0x000fca0000000000 */
[----:B------:R-:W-:-:S13]  /*1990*/  ISETP.GE.U32.AND P0, PT, R3, 0xfe, PT ;  /* 0x000000fe0300780c */ /* 0x000fda0003f06070 */
[----:B------:R-:W-:Y:S05]  /*19a0*/  @!P0 BRA `(.L_x_18) ;  /* 0x0000000000808947 */ /* 0x000fea0003800000 */
[----:B------:R-:W-:-:S13]  /*19b0*/  ISETP.GT.AND P0, PT, R7, 0xfe, PT ;  /* 0x000000fe0700780c */ /* 0x000fda0003f04270 */
[----:B------:R-:W-:Y:S05]  /*19c0*/  @P0 BRA `(.L_x_19) ;  /* 0x00000000006c0947 */ /* 0x000fea0003800000 */
[----:B------:R-:W-:-:S13]  /*19d0*/  ISETP.GE.AND P0, PT, R7, 0x1, PT ;  /* 0x000000010700780c */ /* 0x000fda0003f06270 */
[----:B------:R-:W-:Y:S05]  /*19e0*/  @P0 BRA `(.L_x_20) ;  /* 0x0000000000740947 */ /* 0x000fea0003800000 */
[----:B------:R-:W-:Y:S02]  /*19f0*/  ISETP.GE.AND P0, PT, R7, -0x18, PT ;  /* 0xffffffe80700780c */ /* 0x000fe40003f06270 */
[----:B------:R-:W-:-:S11]  /*1a00*/  LOP3.LUT R0, R0, 0x80000000, RZ, 0xc0, !PT ;  /* 0x8000000000007812 */ /* 0x000fd600078ec0ff */
[----:B------:R-:W-:Y:S05]  /*1a10*/  @!P0 BRA `(.L_x_20) ;  /* 0x0000000000688947 */ /* 0x000fea0003800000 */
[CCC-:B------:R-:W-:Y:S01]  /*1a20*/  FFMA.RZ R3, R10.reuse, R6.reuse, R11.reuse ;  /* 0x000000060a037223 */ /* 0x1c0fe2000000c00b */
[CCC-:B------:R-:W-:Y:S01]  /*1a30*/  FFMA.RM R4, R10.reuse, R6.reuse, R11.reuse ;  /* 0x000000060a047223 */ /* 0x1c0fe2000000400b */
[C---:B------:R-:W-:Y:S02]  /*1a40*/  ISETP.NE.AND P2, PT, R7.reuse, RZ, PT ;  /* 0x000000ff0700720c */ /* 0x040fe40003f45270 */
[----:B------:R-:W-:Y:S02]  /*1a50*/  ISETP.NE.AND P1, PT, R7, RZ, PT ;  /* 0x000000ff0700720c */ /* 0x000fe40003f25270 */
[----:B------:R-:W-:Y:S01]  /*1a60*/  LOP3.LUT R5, R3, 0x7fffff, RZ, 0xc0, !PT ;  /* 0x007fffff03057812 */ /* 0x000fe200078ec0ff */
[----:B------:R-:W-:Y:S01]  /*1a70*/  FFMA.RP R3, R10, R6, R11 ;  /* 0x000000060a037223 */ /* 0x000fe2000000800b */
[----:B------:R-:W-:Y:S01]  /*1a80*/  IADD3 R6, PT, PT, R7, 0x20, RZ ;  /* 0x0000002007067810 */ /* 0x000fe20007ffe0ff */
[----:B------:R-:W-:Y:S01]  /*1a90*/  IMAD.MOV R7, RZ, RZ, -R7 ;  /* 0x000000ffff077224 */ /* 0x000fe200078e0a07 */
[----:B------:R-:W-:-:S02]  /*1aa0*/  LOP3.LUT R5, R5, 0x800000, RZ, 0xfc, !PT ;  /* 0x0080000005057812 */ /* 0x000fc400078efcff */
[----:B------:R-:W-:Y:S02]  /*1ab0*/  FSETP.NEU.FTZ.AND P0, PT, R3, R4, PT ;  /* 0x000000040300720b */ /* 0x000fe40003f1d000 */
[----:B------:R-:W-:Y:S02]  /*1ac0*/  SHF.L.U32 R6, R5, R6, RZ ;  /* 0x0000000605067219 */ /* 0x000fe400000006ff */
[----:B------:R-:W-:Y:S02]  /*1ad0*/  SEL R4, R7, RZ, P2 ;  /* 0x000000ff07047207 */ /* 0x000fe40001000000 */
[----:B------:R-:W-:Y:S02]  /*1ae0*/  ISETP.NE.AND P1, PT, R6, RZ, P1 ;  /* 0x000000ff0600720c */ /* 0x000fe40000f25270 */
[----:B------:R-:W-:Y:S02]  /*1af0*/  SHF.R.U32.HI R4, RZ, R4, R5 ;  /* 0x00000004ff047219 */ /* 0x000fe40000011605 */
[----:B------:R-:W-:-:S02]  /*1b00*/  PLOP3.LUT P0, PT, P0, P1, PT, 0xf8, 0x8f ;  /* 0x00000000008f781c */ /* 0x000fc40000703f70 */
[----:B------:R-:W-:Y:S02]  /*1b10*/  SHF.R.U32.HI R6, RZ, 0x1, R4 ;  /* 0x00000001ff067819 */ /* 0x000fe40000011604 */
[----:B------:R-:W-:-:S04]  /*1b20*/  SEL R3, RZ, 0x1, !P0 ;  /* 0x00000001ff037807 */ /* 0x000fc80004000000 */
[----:B------:R-:W-:-:S04]  /*1b30*/  LOP3.LUT R3, R3, 0x1, R6, 0xf8, !PT ;  /* 0x0000000103037812 */ /* 0x000fc800078ef806 */
[----:B------:R-:W-:-:S04]  /*1b40*/  LOP3.LUT R3, R3, R4, RZ, 0xc0, !PT ;  /* 0x0000000403037212 */ /* 0x000fc800078ec0ff */
[----:B------:R-:W-:-:S04]  /*1b50*/  IADD3 R3, PT, PT, R6, R3, RZ ;  /* 0x0000000306037210 */ /* 0x000fc80007ffe0ff */
[----:B------:R-:W-:Y:S01]  /*1b60*/  LOP3.LUT R0, R3, R0, RZ, 0xfc, !PT ;  /* 0x0000000003007212 */ /* 0x000fe200078efcff */
[----:B------:R-:W-:Y:S06]  /*1b70*/  BRA `(.L_x_20) ;  /* 0x0000000000107947 */ /* 0x000fec0003800000 */
.L_x_19:
[----:B------:R-:W-:-:S04]  /*1b80*/  LOP3.LUT R0, R0, 0x80000000, RZ, 0xc0, !PT ;  /* 0x8000000000007812 */ /* 0x000fc800078ec0ff */
[----:B------:R-:W-:Y:S01]  /*1b90*/  LOP3.LUT R0, R0, 0x7f800000, RZ, 0xfc, !PT ;  /* 0x7f80000000007812 */ /* 0x000fe200078efcff */
[----:B------:R-:W-:Y:S06]  /*1ba0*/  BRA `(.L_x_20) ;  /* 0x0000000000047947 */ /* 0x000fec0003800000 */
.L_x_18:
[----:B------:R-:W-:-:S07]  /*1bb0*/  IMAD R0, R5, 0x800000, R0 ;  /* 0x0080000005007824 */ /* 0x000fce00078e0200 */
.L_x_20:
[----:B------:R-:W-:Y:S05]  /*1bc0*/  BSYNC.RECONVERGENT B2 ;  /* 0x0000000000027941 */ /* 0x000fea0003800200 */
.L_x_17:
[----:B------:R-:W-:Y:S05]  /*1bd0*/  BRA `(.L_x_21) ;  /* 0x0000000000207947 */ /* 0x000fea0003800000 */
.L_x_16:
[----:B------:R-:W-:-:S04]  /*1be0*/  LOP3.LUT R0, R7, 0x80000000, R6, 0x48, !PT ;  /* 0x8000000007007812 */ /* 0x000fc800078e4806 */
[----:B------:R-:W-:Y:S01]  /*1bf0*/  LOP3.LUT R0, R0, 0x7f800000, RZ, 0xfc, !PT ;  /* 0x7f80000000007812 */ /* 0x000fe200078efcff */
[----:B------:R-:W-:Y:S06]  /*1c00*/  BRA `(.L_x_21) ;  /* 0x0000000000147947 */ /* 0x000fec0003800000 */
.L_x_15:
[----:B------:R-:W-:Y:S01]  /*1c10*/  LOP3.LUT R0, R7, 0x80000000, R6, 0x48, !PT ;  /* 0x8000000007007812 */ /* 0x000fe200078e4806 */
[----:B------:R-:W-:Y:S06]  /*1c20*/  BRA `(.L_x_21) ;  /* 0x00000000000c7947 */ /* 0x000fec0003800000 */
.L_x_14:
[----:B------:R-:W0:Y:S01]  /*1c30*/  MUFU.RSQ R0, -QNAN ;  /* 0xffc0000000007908 */ /* 0x000e220000001400 */
[----:B------:R-:W-:Y:S05]  /*1c40*/  BRA `(.L_x_21) ;  /* 0x0000000000047947 */ /* 0x000fea0003800000 */
.L_x_13:
[----:B------:R-:W-:-:S07]  /*1c50*/  FADD.FTZ R0, R0, R3 ;  /* 0x0000000300007221 */ /* 0x000fce0000010000 */
.L_x_21:
[----:B------:R-:W-:Y:S05]  /*1c60*/  BSYNC.RECONVERGENT B1 ;  /* 0x0000000000017941 */ /* 0x000fea0003800200 */
.L_x_11:
[----:B------:R-:W-:-:S04]  /*1c70*/  HFMA2 R3, -RZ, RZ, 0, 0 ;  /* 0x00000000ff037431 */ /* 0x000fc800000001ff */
[----:B0-----:R-:W-:Y:S05]  /*1c80*/  RET.REL.NODEC R2 `(_Z14move_centroidsPKiS0_PfPi) ;  /* 0xffffffe002dc7950 */ /* 0x001fea0003c3ffff */
.L_x_22:
[----:B------:R-:W-:-:S00]  /*1c90*/  BRA `(.L_x_22) ;  /* 0xfffffffc00fc7947 */ /* 0x000fc0000383ffff */
[----:B------:R-:W-:-:S00]  /*1ca0*/  NOP ;  /* 0x0000000000007918 */ /* 0x000fc00000000000 */
        /* <DEDUP_REMOVED lines=13> */
.L_x_55:


//--------------------- .text._Z21distances_calculationPKiPiPKf --------------------------
	.section	.text._Z21distances_calculationPKiPiPKf,"ax",@progbits
	.align	128
        .global         _Z21distances_calculationPKiPiPKf
        .type           _Z21distances_calculationPKiPiPKf,@function
        .size           _Z21distances_calculationPKiPiPKf,(.L_x_60 - _Z21distances_calculationPKiPiPKf)
        .other          _Z21distances_calculationPKiPiPKf,@"STO_CUDA_ENTRY STV_DEFAULT"
_Z21distances_calculationPKiPiPKf:
.text._Z21distances_calculationPKiPiPKf:
[----:B------:R-:W-:Y:S01]  /*0000*/  LDC R1, c[0x0][0x37c] ;  /* 0x0000df00ff017b82 */ /* 0x000fe20000000800 */
[----:B------:R-:W0:Y:S07]  /*0010*/  S2R R0, SR_TID.X ;  /* 0x0000000000007919 */ /* 0x000e2e0000002100 */
[----:B------:R-:W0:Y:S08]  /*0020*/  S2UR UR4, SR_CTAID.X ;  /* 0x00000000000479c3 */ /* 0x000e300000002500 */
[----:B------:R-:W0:Y:S02]  /*0030*/  LDC R9, c[0x0][0x360] ;  /* 0x0000d800ff097b82 */ /* 0x000e240000000800 */
[----:B0-----:R-:W-:-:S05]  /*0040*/  IMAD R9, R9, UR4, R0 ;  /* 0x0000000409097c24 */ /* 0x001fca000f8e0200 */
[----:B------:R-:W-:-:S13]  /*0050*/  ISETP.GT.AND P0, PT, R9, 0x7, PT ;  /* 0x000000070900780c */ /* 0x000fda0003f04270 */
[----:B------:R-:W-:Y:S05]  /*0060*/  @P0 EXIT ;  /* 0x000000000000094d */ /* 0x000fea0003800000 */
[----:B------:R-:W0:Y:S01]  /*0070*/  LDC.64 R2, c[0x0][0x380] ;  /* 0x0000e000ff027b82 */ /* 0x000e220000000a00 */
[----:B------:R-:W1:Y:S07]  /*0080*/  LDCU.64 UR4, c[0x0][0x358] ;  /* 0x00006b00ff0477ac */ /* 0x000e6e0008000a00 */
[----:B------:R-:W2:Y:S08]  /*0090*/  LDC.64 R4, c[0x0][0x390] ;  /* 0x0000e400ff047b82 */ /* 0x000eb00000000a00 */
[----:B------:R-:W3:Y:S01]  /*00a0*/  LDC.64 R6, c[0x0][0x388] ;  /* 0x0000e200ff067b82 */ /* 0x000ee20000000a00 */
[----:B0-----:R-:W-:-:S06]  /*00b0*/  IMAD.WIDE R2, R9, 0x4, R2 ;  /* 0x0000000409027825 */ /* 0x001fcc00078e0202 */
[----:B-1----:R-:W4:Y:S04]  /*00c0*/  LDG.E R2, desc[UR4][R2.64] ;  /* 0x0000000402027981 */ /* 0x002f28000c1e1900 */
[----:B--2---:R-:W2:Y:S04]  /*00d0*/  LDG.E R11, desc[UR4][R4.64] ;  /* 0x00000004040b7981 */ /* 0x004ea8000c1e1900 */
[----:B------:R-:W5:Y:S01]  /*00e0*/  LDG.E R13, desc[UR4][R4.64+0x4] ;  /* 0x00000404040d7981 */ /* 0x000f62000c1e1900 */
[----:B----4-:R-:W-:Y:S01]  /*00f0*/  I2FP.F32.S32 R0, R2 ;  /* 0x0000000200007245 */ /* 0x010fe20000201400 */
[----:B---3--:R-:W-:-:S04]  /*0100*/  IMAD.WIDE R2, R9, 0x4, R6 ;  /* 0x0000000409027825 */ /* 0x008fc800078e0206 */
[C---:B--2---:R-:W-:Y:S01]  /*0110*/  FADD R11, R0.reuse, -R11 ;  /* 0x8000000b000b7221 */ /* 0x044fe20000000000 */
[----:B-----5:R-:W-:-:S03]  /*0120*/  FADD R13, R0, -R13 ;  /* 0x8000000d000d7221 */ /* 0x020fc60000000000 */
[----:B------:R-:W-:Y:S01]  /*0130*/  FMUL R11, R11, R11 ;  /* 0x0000000b0b0b7220 */ /* 0x000fe20000400000 */
[----:B------:R-:W-:-:S03]  /*0140*/  FMUL R13, R13, R13 ;  /* 0x0000000d0d0d7220 */ /* 0x000fc60000400000 */
[----:B------:R-:W-:Y:S01]  /*0150*/  FADD R0, RZ, R11 ;  /* 0x0000000bff007221 */ /* 0x000fe20000000000 */
[----:B------:R-:W-:-:S04]  /*0160*/  FSETP.NE.AND P0, PT, R11, +INF , PT ;  /* 0x7f8000000b00780b */ /* 0x000fc80003f05000 */
[----:B------:R-:W-:-:S04]  /*0170*/  FSEL R0, R0, +INF , P0 ;  /* 0x7f80000000007808 */ /* 0x000fc80000000000 */
[----:B------:R-:W-:-:S04]  /*0180*/  FSETP.GEU.AND P0, PT, R13, R0, PT ;  /* 0x000000000d00720b */ /* 0x000fc80003f0e000 */
[----:B------:R-:W-:-:S05]  /*0190*/  SEL R5, RZ, 0x1, P0 ;  /* 0x00000001ff057807 */ /* 0x000fca0000000000 */
[----:B------:R-:W-:Y:S01]  /*01a0*/  STG.E desc[UR4][R2.64], R5 ;  /* 0x0000000502007986 */ /* 0x000fe2000c101904 */
[----:B------:R-:W-:Y:S05]  /*01b0*/  EXIT ;  /* 0x000000000000794d */ /* 0x000fea0003800000 */
.L_x_23:
        /* <DEDUP_REMOVED lines=12> */
.L_x_60:


//--------------------- .text._Z12newCentroidsPKiS0_Pf --------------------------
	.section	.text._Z12newCentroidsPKiS0_Pf,"ax",@progbits
	.align	128
        .global         _Z12newCentroidsPKiS0_Pf
        .type           _Z12newCentroidsPKiS0_Pf,@function
        .size           _Z12newCentroidsPKiS0_Pf,(.L_x_56 - _Z12newCentroidsPKiS0_Pf)
        .other          _Z12newCentroidsPKiS0_Pf,@"STO_CUDA_ENTRY STV_DEFAULT"
_Z12newCentroidsPKiS0_Pf:
.text._Z12newCentroidsPKiS0_Pf:
[----:B------:R-:W-:Y:S01]  /*0000*/  LDC R1, c[0x0][0x37c] ;  /* 0x0000df00ff017b82 */ /* 0x000fe20000000800 */
[----:B------:R-:W0:Y:S07]  /*0010*/  S2R R3, SR_TID.X ;  /* 0x0000000000037919 */ /* 0x000e2e0000002100 */
[----:B------:R-:W0:Y:S08]  /*0020*/  S2UR UR4, SR_CTAID.X ;  /* 0x00000000000479c3 */ /* 0x000e300000002500 */
[----:B------:R-:W0:Y:S02]  /*0030*/  LDC R2, c[0x0][0x360] ;  /* 0x0000d800ff027b82 */ /* 0x000e240000000800 */
[----:B0-----:R-:W-:-:S05]  /*0040*/  IMAD R2, R2, UR4, R3 ;  /* 0x0000000402027c24 */ /* 0x001fca000f8e0203 */
[----:B------:R-:W-:-:S13]  /*0050*/  ISETP.GT.U32.AND P0, PT, R2, 0x1, PT ;  /* 0x000000010200780c */ /* 0x000fda0003f04070 */
[----:B------:R-:W-:Y:S05]  /*0060*/  @P0 EXIT ;  /* 0x000000000000094d */ /* 0x000fea0003800000 */
[----:B------:R-:W0:Y:S01]  /*0070*/  LDC.64 R4, c[0x0][0x388] ;  /* 0x0000e200ff047b82 */ /* 0x000e220000000a00 */
[----:B------:R-:W0:Y:S02]  /*0080*/  LDCU.64 UR4, c[0x0][0x358] ;  /* 0x00006b00ff0477ac */ /* 0x000e240008000a00 */
[----:B0-----:R-:W2:Y:S04]  /*0090*/  LDG.E R3, desc[UR4][R4.64] ;  /* 0x0000000404037981 */ /* 0x001ea8000c1e1900 */
[----:B------:R-:W3:Y:S04]  /*00a0*/  LDG.E R7, desc[UR4][R4.64+0x4] ;  /* 0x0000040404077981 */ /* 0x000ee8000c1e1900 */
[----:B------:R-:W4:Y:S04]  /*00b0*/  LDG.E R11, desc[UR4][R4.64+0x8] ;  /* 0x00000804040b7981 */ /* 0x000f28000c1e1900 */
[----:B------:R-:W5:Y:S04]  /*00c0*/  LDG.E R13, desc[UR4][R4.64+0xc] ;  /* 0x00000c04040d7981 */ /* 0x000f68000c1e1900 */
[----:B------:R-:W5:Y:S04]  /*00d0*/  LDG.E R15, desc[UR4][R4.64+0x10] ;  /* 0x00001004040f7981 */ /* 0x000f68000c1e1900 */
[----:B------:R-:W5:Y:S04]  /*00e0*/  LDG.E R17, desc[UR4][R4.64+0x14] ;  /* 0x0000140404117981 */ /* 0x000f68000c1e1900 */
[----:B------:R-:W5:Y:S04]  /*00f0*/  LDG.E R19, desc[UR4][R4.64+0x18] ;  /* 0x0000180404137981 */ /* 0x000f68000c1e1900 */
[----:B------:R-:W5:Y:S01]  /*0100*/  LDG.E R21, desc[UR4][R4.64+0x1c] ;  /* 0x00001c0404157981 */ /* 0x000f62000c1e1900 */
[----:B------:R-:W-:Y:S01]  /*0110*/  IMAD.MOV.U32 R0, RZ, RZ, RZ ;  /* 0x000000ffff007224 */ /* 0x000fe200078e00ff */
[-C--:B--2---:R-:W-:Y:S01]  /*0120*/  ISETP.NE.AND P6, PT, R3, R2.reuse, PT ;  /* 0x000000020300720c */ /* 0x084fe20003fc5270 */
[----:B------:R-:W-:Y:S01]  /*0130*/  IMAD.MOV.U32 R3, RZ, RZ, RZ ;  /* 0x000000ffff037224 */ /* 0x000fe200078e00ff */
[----:B---3--:R-:W-:-:S02]  /*0140*/  ISETP.NE.AND P5, PT, R7, R2, PT ;  /* 0x000000020700720c */ /* 0x008fc40003fa5270 */
[-C--:B----4-:R-:W-:Y:S02]  /*0150*/  ISETP.NE.AND P4, PT, R11, R2.reuse, PT ;  /* 0x000000020b00720c */ /* 0x090fe40003f85270 */
[----:B-----5:R-:W-:-:S07]  /*0160*/  ISETP.NE.AND P3, PT, R13, R2, PT ;  /* 0x000000020d00720c */ /* 0x020fce0003f65270 */
[----:B------:R-:W0:Y:S01]  /*0170*/  @!P6 LDC.64 R8, c[0x0][0x380] ;  /* 0x0000e000ff08eb82 */ /* 0x000e220000000a00 */
[-C--:B------:R-:W-:Y:S02]  /*0180*/  ISETP.NE.AND P2, PT, R15, R2.reuse, PT ;  /* 0x000000020f00720c */ /* 0x080fe40003f45270 */
[----:B------:R-:W-:-:S05]  /*0190*/  ISETP.NE.AND P1, PT, R17, R2, PT ;  /* 0x000000021100720c */ /* 0x000fca0003f25270 */
[----:B------:R-:W1:Y:S01]  /*01a0*/  @!P5 LDC.64 R10, c[0x0][0x380] ;  /* 0x0000e000ff0adb82 */ /* 0x000e620000000a00 */
[----:B------:R-:W-:-:S07]  /*01b0*/  ISETP.NE.AND P0, PT, R19, R2, PT ;  /* 0x000000021300720c */ /* 0x000fce0003f05270 */
[----:B------:R-:W2:Y:S01]  /*01c0*/  @!P4 LDC.64 R12, c[0x0][0x380] ;  /* 0x0000e000ff0ccb82 */ /* 0x000ea20000000a00 */
[----:B------:R-:W-:-:S07]  /*01d0*/  @!P6 IMAD.MOV.U32 R3, RZ, RZ, 0x1 ;  /* 0x00000001ff03e424 */ /* 0x000fce00078e00ff */
[----:B------:R-:W3:Y:S01]  /*01e0*/  @!P3 LDC.64 R14, c[0x0][0x380] ;  /* 0x0000e000ff0ebb82 */ /* 0x000ee20000000a00 */
[----:B0-----:R0:W4:Y:S01]  /*01f0*/  @!P6 LDG.E R0, desc[UR4][R8.64] ;  /* 0x000000040800e981 */ /* 0x001122000c1e1900 */
[----:B------:R-:W-:-:S06]  /*0200*/  ISETP.NE.AND P6, PT, R21, R2, PT ;  /* 0x000000021500720c */ /* 0x000fcc0003fc5270 */
[----:B------:R-:W5:Y:S01]  /*0210*/  @!P2 LDC.64 R16, c[0x0][0x380] ;  /* 0x0000e000ff10ab82 */ /* 0x000f620000000a00 */
[----:B-1----:R-:W4:Y:S07]  /*0220*/  @!P5 LDG.E R11, desc[UR4][R10.64+0x4] ;  /* 0x000004040a0bd981 */ /* 0x002f2e000c1e1900 */
[----:B------:R-:W1:Y:S01]  /*0230*/  @!P1 LDC.64 R18, c[0x0][0x380] ;  /* 0x0000e000ff129b82 */ /* 0x000e620000000a00 */
[----:B--2---:R-:W2:Y:S07]  /*0240*/  @!P4 LDG.E R13, desc[UR4][R12.64+0x8] ;  /* 0x000008040c0dc981 */ /* 0x004eae000c1e1900 */
[----:B------:R-:W0:Y:S01]  /*0250*/  @!P0 LDC.64 R4, c[0x0][0x380] ;  /* 0x0000e000ff048b82 */ /* 0x000e220000000a00 */
[----:B---3--:R-:W3:Y:S07]  /*0260*/  @!P3 LDG.E R15, desc[UR4][R14.64+0xc] ;  /* 0x00000c040e0fb981 */ /* 0x008eee000c1e1900 */
[----:B------:R-:W0:Y:S01]  /*0270*/  @!P6 LDC.64 R6, c[0x0][0x380] ;  /* 0x0000e000ff06eb82 */ /* 0x000e220000000a00 */
[----:B-----5:R-:W5:Y:S04]  /*0280*/  @!P2 LDG.E R17, desc[UR4][R16.64+0x10] ;  /* 0x000010041011a981 */ /* 0x020f68000c1e1900 */
[----:B-1----:R-:W5:Y:S04]  /*0290*/  @!P1 LDG.E R19, desc[UR4][R18.64+0x14] ;  /* 0x0000140412139981 */ /* 0x002f68000c1e1900 */
[----:B0-----:R0:W5:Y:S04]  /*02a0*/  @!P0 LDG.E R5, desc[UR4][R4.64+0x18] ;  /* 0x0000180404058981 */ /* 0x001168000c1e1900 */
[----:B------:R-:W5:Y:S01]  /*02b0*/  @!P6 LDG.E R7, desc[UR4][R6.64+0x1c] ;  /* 0x00001c040607e981 */ /* 0x000f62000c1e1900 */
[----:B------:R-:W-:-:S04]  /*02c0*/  @!P5 VIADD R3, R3, 0x1 ;  /* 0x000000010303d836 */ /* 0x000fc80000000000 */
[----:B------:R-:W-:-:S04]  /*02d0*/  @!P4 VIADD R3, R3, 0x1 ;  /* 0x000000010303c836 */ /* 0x000fc80000000000 */
[----:B------:R-:W-:-:S04]  /*02e0*/  @!P3 VIADD R3, R3, 0x1 ;  /* 0x000000010303b836 */ /* 0x000fc80000000000 */
[----:B------:R-:W-:-:S04]  /*02f0*/  @!P2 VIADD R3, R3, 0x1 ;  /* 0x000000010303a836 */ /* 0x000fc80000000000 */
[----:B------:R-:W-:-:S04]  /*0300*/  @!P1 VIADD R3, R3, 0x1 ;  /* 0x0000000103039836 */ /* 0x000fc80000000000 */
[----:B------:R-:W-:-:S04]  /*0310*/  @!P0 VIADD R3, R3, 0x1 ;  /* 0x0000000103038836 */ /* 0x000fc80000000000 */
[----:B------:R-:W-:-:S05]  /*0320*/  @!P6 VIADD R3, R3, 0x1 ;  /* 0x000000010303e836 */ /* 0x000fca0000000000 */
[----:B------:R-:W-:-:S04]  /*0330*/  I2FP.F32.U32 R9, R3 ;  /* 0x0000000300097245 */ /* 0x000fc80000201000 */
[----:B------:R-:W0:Y:S01]  /*0340*/  MUFU.RCP R3, R9 ;  /* 0x0000000900037308 */ /* 0x000e220000001000 */
[----:B------:R-:W-:Y:S01]  /*0350*/  BSSY.RECONVERGENT B0, `(.L_x_24) ;  /* 0x0000013000007945 */ /* 0x000fe20003800200 */
[----:B0-----:R-:W-:-:S04]  /*0360*/  FFMA R4, -R9, R3, 1 ;  /* 0x3f80000009047423 */ /* 0x001fc80000000103 */
[----:B------:R-:W-:Y:S01]  /*0370*/  FFMA R3, R3, R4, R3 ;  /* 0x0000000403037223 */ /* 0x000fe20000000003 */
[----:B----4-:R-:W-:-:S04]  /*0380*/  @!P5 IMAD.IADD R0, R0, 0x1, R11 ;  /* 0x000000010000d824 */ /* 0x010fc800078e020b */
[----:B--2---:R-:W-:-:S04]  /*0390*/  @!P4 IMAD.IADD R0, R0, 0x1, R13 ;  /* 0x000000010000c824 */ /* 0x004fc800078e020d */
[----:B---3--:R-:W-:-:S04]  /*03a0*/  @!P3 IMAD.IADD R0, R0, 0x1, R15 ;  /* 0x000000010000b824 */ /* 0x008fc800078e020f */
[----:B-----5:R-:W-:-:S04]  /*03b0*/  @!P2 IMAD.IADD R0, R0, 0x1, R17 ;  /* 0x000000010000a824 */ /* 0x020fc800078e0211 */
[----:B------:R-:W-:-:S04]  /*03c0*/  @!P1 IMAD.IADD R0, R0, 0x1, R19 ;  /* 0x0000000100009824 */ /* 0x000fc800078e0213 */
[----:B------:R-:W-:-:S04]  /*03d0*/  @!P0 IMAD.IADD R0, R0, 0x1, R5 ;  /* 0x0000000100008824 */ /* 0x000fc800078e0205 */
[----:B------:R-:W-:-:S05]  /*03e0*/  @!P6 IMAD.IADD R0, R0, 0x1, R7 ;  /* 0x000000010000e824 */ /* 0x000fca00078e0207 */
[----:B------:R-:W-:-:S04]  /*03f0*/  I2FP.F32.S32 R0, R0 ;  /* 0x0000000000007245 */ /* 0x000fc80000201400 */
[----:B------:R-:W0:Y:S01]  /*0400*/  FCHK P0, R0, R9 ;  /* 0x0000000900007302 */ /* 0x000e220000000000 */
[----:B------:R-:W-:-:S04]  /*0410*/  FFMA R4, R0, R3, RZ ;  /* 0x0000000300047223 */ /* 0x000fc800000000ff */
[----:B------:R-:W-:-:S04]  /*0420*/  FFMA R5, -R9, R4, R0 ;  /* 0x0000000409057223 */ /* 0x000fc80000000100 */
[----:B------:R-:W-:Y:S01]  /*0430*/  FFMA R7, R3, R5, R4 ;  /* 0x0000000503077223 */ /* 0x000fe20000000004 */
[----:B0-----:R-:W-:Y:S06]  /*0440*/  @!P0 BRA `(.L_x_25) ;  /* 0x00000000000c8947 */ /* 0x001fec0003800000 */
[----:B------:R-:W-:-:S07]  /*0450*/  MOV R4, 0x470 ;  /* 0x0000047000047802 */ /* 0x000fce0000000f00 */
[----:B------:R-:W-:Y:S05]  /*0460*/  CALL.REL.NOINC `($__internal_1_$__cuda_sm3x_div_rn_noftz_f32_slowpath) ;  /* 0x0000000000187944 */ /* 0x000fea0003c00000 */
[----:B------:R-:W-:-:S07]  /*0470*/  IMAD.MOV.U32 R7, RZ, RZ, R0 ;  /* 0x000000ffff077224 */ /* 0x000fce00078e0000 */
.L_x_25:
[----:B------:R-:W-:Y:S05]  /*0480*/  BSYNC.RECONVERGENT B0 ;  /* 0x0000000000007941 */ /* 0x000fea0003800200 */
.L_x_24:
[----:B------:R-:W0:Y:S02]  /*0490*/  LDC.64 R4, c[0x0][0x390] ;  /* 0x0000e400ff047b82 */ /* 0x000e240000000a00 */
[----:B0-----:R-:W-:-:S05]  /*04a0*/  IMAD.WIDE.U32 R2, R2, 0x4, R4 ;  /* 0x0000000402027825 */ /* 0x001fca00078e0004 */
[----:B------:R-:W-:Y:S01]  /*04b0*/  STG.E desc[UR4][R2.64], R7 ;  /* 0x0000000702007986 */ /* 0x000fe2000c101904 */
[----:B------:R-:W-:Y:S05]  /*04c0*/  EXIT ;  /* 0x000000000000794d */ /* 0x000fea0003800000 */
        .weak           $__internal_1_$__cuda_sm3x_div_rn_noftz_f32_slowpath
        .type           $__internal_1_$__cuda_sm3x_div_rn_noftz_f32_slowpath,@function
        .size           $__internal_1_$__cuda_sm3x_div_rn_noftz_f32_slowpath,(.L_x_56 - $__internal_1_$__cuda_sm3x_div_rn_noftz_f32_slowpath)
$__internal_1_$__cuda_sm3x_div_rn_noftz_f32_slowpath:
[--C-:B------:R-:W-:Y:S01]  /*04d0*/  SHF.R.U32.HI R5, RZ, 0x17, R9.reuse ;  /* 0x00000017ff057819 */ /* 0x100fe20000011609 */
[----:B------:R-:W-:Y:S01]  /*04e0*/  BSSY.RECONVERGENT B1, `(.L_x_26) ;  /* 0x0000065000017945 */ /* 0x000fe20003800200 */
[--C-:B------:R-:W-:Y:S01]  /*04f0*/  SHF.R.U32.HI R3, RZ, 0x17, R0.reuse ;  /* 0x00000017ff037819 */ /* 0x100fe20000011600 */
[----:B------:R-:W-:Y:S01]  /*0500*/  IMAD.MOV.U32 R6, RZ, RZ, R9 ;  /* 0x000000ffff067224 */ /* 0x000fe200078e0009 */
[----:B------:R-:W-:Y:S01]  /*0510*/  LOP3.LUT R13, R5, 0xff, RZ, 0xc0, !PT ;  /* 0x000000ff050d7812 */ /* 0x000fe200078ec0ff */
[----:B------:R-:W-:Y:S01]  /*0520*/  IMAD.MOV.U32 R5, RZ, RZ, R0 ;  /* 0x000000ffff057224 */ /* 0x000fe200078e0000 */
[----:B------:R-:W-:-:S03]  /*0530*/  LOP3.LUT R10, R3, 0xff, RZ, 0xc0, !PT ;  /* 0x000000ff030a7812 */ /* 0x000fc600078ec0ff */
[----:B------:R-:W-:Y:S02]  /*0540*/  VIADD R11, R13, 0xffffffff ;  /* 0xffffffff0d0b7836 */ /* 0x000fe40000000000 */
[----:B------:R-:W-:-:S03]  /*0550*/  VIADD R8, R10, 0xffffffff ;  /* 0xffffffff0a087836 */ /* 0x000fc60000000000 */
[----:B------:R-:W-:-:S04]  /*0560*/  ISETP.GT.U32.AND P0, PT, R11, 0xfd, PT ;  /* 0x000000fd0b00780c */ /* 0x000fc80003f04070 */
[----:B------:R-:W-:-:S13]  /*0570*/  ISETP.GT.U32.OR P0, PT, R8, 0xfd, P0 ;  /* 0x000000fd0800780c */ /* 0x000fda0000704470 */
[----:B------:R-:W-:Y:S01]  /*0580*/  @!P0 IMAD.MOV.U32 R7, RZ, RZ, RZ ;  /* 0x000000ffff078224 */ /* 0x000fe200078e00ff */
[----:B------:R-:W-:Y:S06]  /*0590*/  @!P0 BRA `(.L_x_27) ;  /* 0x0000000000608947 */ /* 0x000fec0003800000 */
[----:B------:R-:W-:Y:S01]  /*05a0*/  FSETP.GTU.FTZ.AND P0, PT, |R0|, +INF , PT ;  /* 0x7f8000000000780b */ /* 0x000fe20003f1c200 */
[----:B------:R-:W-:Y:S01]  /*05b0*/  IMAD.MOV.U32 R3, RZ, RZ, R9 ;  /* 0x000000ffff037224 */ /* 0x000fe200078e0009 */
        /* <DEDUP_REMOVED lines=17> */
[----:B------:R-:W-:Y:S02]  /*06d0*/  @P0 IMAD.MOV.U32 R7, RZ, RZ, RZ ;  /* 0x000000ffff070224 */ /* 0x000fe400078e00ff */
[----:B------:R-:W-:Y:S01]  /*06e0*/  @!P0 FFMA R5, R0, 1.84467440737095516160e+19, RZ ;  /* 0x5f80000000058823 */ /* 0x000fe200000000ff */
[----:B------:R-:W-:Y:S02]  /*06f0*/  @!P0 IMAD.MOV.U32 R7, RZ, RZ, -0x40 ;  /* 0xffffffc0ff078424 */ /* 0x000fe400078e00ff */
[----:B------:R-:W-:Y:S02]  /*0700*/  @!P1 FFMA R6, R3, 1.84467440737095516160e+19, RZ ;  /* 0x5f80000003069823 */ /* 0x000fe400000000ff */
[----:B------:R-:W-:-:S07]  /*0710*/  @!P1 VIADD R7, R7, 0x40 ;  /* 0x0000004007079836 */ /* 0x000fce0000000000 */
.L_x_27:
[----:B------:R-:W-:Y:S01]  /*0720*/  LEA R3, R13, 0xc0800000, 0x17 ;  /* 0xc08000000d037811 */ /* 0x000fe200078eb8ff */
[----:B------:R-:W-:Y:S04]  /*0730*/  BSSY.RECONVERGENT B2, `(.L_x_32) ;  /* 0x0000036000027945 */ /* 0x000fe80003800200 */
[----:B------:R-:W-:Y:S02]  /*0740*/  IMAD.IADD R3, R6, 0x1, -R3 ;  /* 0x0000000106037824 */ /* 0x000fe400078e0a03 */
[----:B------:R-:W-:Y:S02]  /*0750*/  VIADD R6, R10, 0xffffff81 ;  /* 0xffffff810a067836 */ /* 0x000fe40000000000 */
[----:B------:R-:W0:Y:S01]  /*0760*/  MUFU.RCP R8, R3 ;  /* 0x0000000300087308 */ /* 0x000e220000001000 */
[----:B------:R-:W-:Y:S01]  /*0770*/  FADD.FTZ R9, -R3, -RZ ;  /* 0x800000ff03097221 */ /* 0x000fe20000010100 */
[C---:B------:R-:W-:Y:S01]  /*0780*/  IMAD R0, R6.reuse, -0x800000, R5 ;  /* 0xff80000006007824 */ /* 0x040fe200078e0205 */
[----:B------:R-:W-:-:S05]  /*0790*/  IADD3 R6, PT, PT, R6, 0x7f, -R13 ;  /* 0x0000007f06067810 */ /* 0x000fca0007ffe80d */
[----:B------:R-:W-:Y:S02]  /*07a0*/  IMAD.IADD R6, R6, 0x1, R7 ;  /* 0x0000000106067824 */ /* 0x000fe400078e0207 */
        /* <DEDUP_REMOVED lines=8> */
[----:B------:R-:W-:-:S05]  /*0830*/  LOP3.LUT R3, R3, 0xff, RZ, 0xc0, !PT ;  /* 0x000000ff03037812 */ /* 0x000fca00078ec0ff */
[----:B------:R-:W-:-:S04]  /*0840*/  IMAD.IADD R7, R3, 0x1, R6 ;  /* 0x0000000103077824 */ /* 0x000fc800078e0206 */
        /* <DEDUP_REMOVED lines=16> */
[----:B------:R-:W-:Y:S02]  /*0950*/  VIADD R8, R7, 0x20 ;  /* 0x0000002007087836 */ /* 0x000fe40000000000 */
[----:B------:R-:W-:Y:S01]  /*0960*/  LOP3.LUT R5, R5, 0x800000, RZ, 0xfc, !PT ;  /* 0x0080000005057812 */ /* 0x000fe200078efcff */
[----:B------:R-:W-:Y:S01]  /*0970*/  IMAD.MOV R7, RZ, RZ, -R7 ;  /* 0x000000ffff077224 */ /* 0x000fe200078e0a07 */
[----:B------:R-:W-:-:S02]  /*0980*/  FSETP.NEU.FTZ.AND P0, PT, R3, R6, PT ;  /* 0x000000060300720b */ /* 0x000fc40003f1d000 */
[----:B------:R-:W-:Y:S02]  /*0990*/  SHF.L.U32 R8, R5, R8, RZ ;  /* 0x0000000805087219 */ /* 0x000fe400000006ff */
[----:B------:R-:W-:Y:S02]  /*09a0*/  SEL R6, R7, RZ, P2 ;  /* 0x000000ff07067207 */ /* 0x000fe40001000000 */
[----:B------:R-:W-:Y:S02]  /*09b0*/  ISETP.NE.AND P1, PT, R8, RZ, P1 ;  /* 0x000000ff0800720c */ /* 0x000fe40000f25270 */
[----:B------:R-:W-:Y:S02]  /*09c0*/  SHF.R.U32.HI R6, RZ, R6, R5 ;  /* 0x00000006ff067219 */ /* 0x000fe40000011605 */
[----:B------:R-:W-:Y:S02]  /*09d0*/  PLOP3.LUT P0, PT, P0, P1, PT, 0xf8, 0x8f ;  /* 0x00000000008f781c */ /* 0x000fe40000703f70 */
[----:B------:R-:W-:-:S02]  /*09e0*/  SHF.R.U32.HI R8, RZ, 0x1, R6 ;  /* 0x00000001ff087819 */ /* 0x000fc40000011606 */
[----:B------:R-:W-:-:S04]  /*09f0*/  SEL R3, RZ, 0x1, !P0 ;  /* 0x00000001ff037807 */ /* 0x000fc80004000000 */
[----:B------:R-:W-:-:S04]  /*0a00*/  LOP3.LUT R3, R3, 0x1, R8, 0xf8, !PT ;  /* 0x0000000103037812 */ /* 0x000fc800078ef808 */
[----:B------:R-:W-:-:S05]  /*0a10*/  LOP3.LUT R3, R3, R6, RZ, 0xc0, !PT ;  /* 0x0000000603037212 */ /* 0x000fca00078ec0ff */
[----:B------:R-:W-:-:S05]  /*0a20*/  IMAD.IADD R3, R8, 0x1, R3 ;  /* 0x0000000108037824 */ /* 0x000fca00078e0203 */
[----:B------:R-:W-:Y:S01]  /*0a30*/  LOP3.LUT R0, R3, R0, RZ, 0xfc, !PT ;  /* 0x0000000003007212 */ /* 0x000fe200078efcff */
[----:B------:R-:W-:Y:S06]  /*0a40*/  BRA `(.L_x_35) ;  /* 0x0000000000107947 */ /* 0x000fec0003800000 */
.L_x_34:
[----:B------:R-:W-:-:S04]  /*0a50*/  LOP3.LUT R0, R0, 0x80000000, RZ, 0xc0, !PT ;  /* 0x8000000000007812 */ /* 0x000fc800078ec0ff */
[----:B------:R-:W-:Y:S01]  /*0a60*/  LOP3.LUT R0, R0, 0x7f800000, RZ, 0xfc, !PT ;  /* 0x7f80000000007812 */ /* 0x000fe200078efcff */
[----:B------:R-:W-:Y:S06]  /*0a70*/  BRA `(.L_x_35) ;  /* 0x0000000000047947 */ /* 0x000fec0003800000 */
.L_x_33:
[----:B------:R-:W-:-:S07]  /*0a80*/  IMAD R0, R6, 0x800000, R0 ;  /* 0x0080000006007824 */ /* 0x000fce00078e0200 */
.L_x_35:
[----:B------:R-:W-:Y:S05]  /*0a90*/  BSYNC.RECONVERGENT B2 ;  /* 0x0000000000027941 */ /* 0x000fea0003800200 */
.L_x_32:
[----:B------:R-:W-:Y:S05]  /*0aa0*/  BRA `(.L_x_36) ;  /* 0x0000000000207947 */ /* 0x000fea0003800000 */
.L_x_31:
[----:B------:R-:W-:-:S04]  /*0ab0*/  LOP3.LUT R0, R6, 0x80000000, R5, 0x48, !PT ;  /* 0x8000000006007812 */ /* 0x000fc800078e4805 */
[----:B------:R-:W-:Y:S01]  /*0ac0*/  LOP3.LUT R0, R0, 0x7f800000, RZ, 0xfc, !PT ;  /* 0x7f80000000007812 */ /* 0x000fe200078efcff */
[----:B------:R-:W-:Y:S06]  /*0ad0*/  BRA `(.L_x_36) ;  /* 0x0000000000147947 */ /* 0x000fec0003800000 */
.L_x_30:
[----:B------:R-:W-:Y:S01]  /*0ae0*/  LOP3.LUT R0, R6, 0x80000000, R5, 0x48, !PT ;  /* 0x8000000006007812 */ /* 0x000fe200078e4805 */
[----:B------:R-:W-:Y:S06]  /*0af0*/  BRA `(.L_x_36) ;  /* 0x00000000000c7947 */ /* 0x000fec0003800000 */
.L_x_29:
[----:B------:R-:W0:Y:S01]  /*0b00*/  MUFU.RSQ R0, -QNAN ;  /* 0xffc0000000007908 */ /* 0x000e220000001400 */
[----:B------:R-:W-:Y:S05]  /*0b10*/  BRA `(.L_x_36) ;  /* 0x0000000000047947 */ /* 0x000fea0003800000 */
.L_x_28:
[----:B------:R-:W-:-:S07]  /*0b20*/  FADD.FTZ R0, R0, R3 ;  /* 0x0000000300007221 */ /* 0x000fce0000010000 */
.L_x_36:
[----:B------:R-:W-:Y:S05]  /*0b30*/  BSYNC.RECONVERGENT B1 ;  /* 0x0000000000017941 */ /* 0x000fea0003800200 */
.L_x_26:
[----:B------:R-:W-:-:S04]  /*0b40*/  IMAD.MOV.U32 R5, RZ, RZ, 0x0 ;  /* 0x00000000ff057424 */ /* 0x000fc800078e00ff */
[----:B0-----:R-:W-:Y:S05]  /*0b50*/  RET.REL.NODEC R4 `(_Z12newCentroidsPKiS0_Pf) ;  /* 0xfffffff404287950 */ /* 0x001fea0003c3ffff */
.L_x_37:
        /* <DEDUP_REMOVED lines=10> */
.L_x_56:


//--------------------- .text._Z6assignPKfPi      --------------------------
	.section	.text._Z6assignPKfPi,"ax",@progbits
	.align	128
        .global         _Z6assignPKfPi
        .type           _Z6assignPKfPi,@function
        .size           _Z6assignPKfPi,(.L_x_62 - _Z6assignPKfPi)
        .other          _Z6assignPKfPi,@"STO_CUDA_ENTRY STV_DEFAULT"
_Z6assignPKfPi:
.text._Z6assignPKfPi:
        /* <DEDUP_REMOVED lines=8> */
[----:B------:R-:W1:Y:S01]  /*0080*/  LDCU.64 UR4, c[0x0][0x358] ;  /* 0x00006b00ff0477ac */ /* 0x000e620008000a00 */
[----:B------:R-:W-:-:S04]  /*0090*/  IMAD.SHL.U32 R5, R7, 0x2, RZ ;  /* 0x0000000207057824 */ /* 0x000fc800078e00ff */
[----:B0-----:R-:W-:Y:S02]  /*00a0*/  IMAD.WIDE.U32 R2, R5, 0x4, R2 ;  /* 0x0000000405027825 */ /* 0x001fe400078e0002 */
[----:B------:R-:W0:Y:S03]  /*00b0*/  LDC.64 R4, c[0x0][0x388] ;  /* 0x0000e200ff047b82 */ /* 0x000e260000000a00 */
[----:B-1----:R-:W2:Y:S04]  /*00c0*/  LDG.E R0, desc[UR4][R2.64] ;  /* 0x0000000402007981 */ /* 0x002ea8000c1e1900 */
[----:B------:R-:W3:Y:S01]  /*00d0*/  LDG.E R9, desc[UR4][R2.64+0x4] ;  /* 0x0000040402097981 */ /* 0x000ee2000c1e1900 */
[----:B0-----:R-:W-:Y:S01]  /*00e0*/  IMAD.WIDE.U32 R4, R7, 0x4, R4 ;  /* 0x0000000407047825 */ /* 0x001fe200078e0004 */
[----:B--2---:R-:W-:-:S04]  /*00f0*/  FSETP.GEU.AND P0, PT, R0, 3.40282346638528859812e+38, PT ;  /* 0x7f7fffff0000780b */ /* 0x004fc80003f0e000 */
[----:B------:R-:W-:Y:S02]  /*0100*/  FSEL R0, R0, 3.40282346638528859812e+38, !P0 ;  /* 0x7f7fffff00007808 */ /* 0x000fe40004000000 */
[----:B------:R-:W-:Y:S02]  /*0110*/  SEL R6, RZ, 0xffffffff, !P0 ;  /* 0xffffffffff067807 */ /* 0x000fe40004000000 */
[----:B---3--:R-:W-:-:S04]  /*0120*/  FSETP.GEU.AND P0, PT, R9, R0, PT ;  /* 0x000000000900720b */ /* 0x008fc80003f0e000 */
[----:B------:R-:W-:-:S05]  /*0130*/  SEL R7, R6, 0x1, P0 ;  /* 0x0000000106077807 */ /* 0x000fca0000000000 */
[----:B------:R-:W-:Y:S01]  /*0140*/  STG.E desc[UR4][R4.64], R7 ;  /* 0x0000000704007986 */ /* 0x000fe2000c101904 */
[----:B------:R-:W-:Y:S05]  /*0150*/  EXIT ;  /* 0x000000000000794d */ /* 0x000fea0003800000 */
.L_x_38:
        /* <DEDUP_REMOVED lines=10> */
.L_x_62:


//--------------------- .text._Z8distancePKiPfPKf --------------------------
	.section	.text._Z8distancePKiPfPKf,"ax",@progbits
	.align	128
        .global         _Z8distancePKiPfPKf
        .type           _Z8distancePKiPfPKf,@function
        .size           _Z8distancePKiPfPKf,(.L_x_58 - _Z8distancePKiPfPKf)
        .other          _Z8distancePKiPfPKf,@"STO_CUDA_ENTRY STV_DEFAULT"
_Z8distancePKiPfPKf:
.text._Z8distancePKiPfPKf:
        /* <DEDUP_REMOVED lines=8> */
[----:B------:R-:W1:Y:S07]  /*0080*/  LDCU.64 UR4, c[0x0][0x358] ;  /* 0x00006b00ff0477ac */ /* 0x000e6e0008000a00 */
[----:B------:R-:W2:Y:S01]  /*0090*/  LDC.64 R8, c[0x0][0x390] ;  /* 0x0000e400ff087b82 */ /* 0x000ea20000000a00 */
[----:B0-----:R-:W-:-:S05]  /*00a0*/  IMAD.WIDE.U32 R6, R2, 0x4, R6 ;  /* 0x0000000402067825 */ /* 0x001fca00078e0006 */
[----:B-1----:R-:W3:Y:S04]  /*00b0*/  LDG.E R0, desc[UR4][R6.64] ;  /* 0x0000000406007981 */ /* 0x002ee8000c1e1900 */
[----:B--2---:R-:W2:Y:S01]  /*00c0*/  LDG.E R3, desc[UR4][R8.64] ;  /* 0x0000000408037981 */ /* 0x004ea2000c1e1900 */
[----:B------:R-:W-:Y:S01]  /*00d0*/  BSSY.RECONVERGENT B0, `(.L_x_39) ;  /* 0x0000007000007945 */ /* 0x000fe20003800200 */
[----:B---3--:R-:W-:-:S05]  /*00e0*/  I2FP.F32.S32 R0, R0 ;  /* 0x0000000000007245 */ /* 0x008fca0000201400 */
[----:B--2---:R-:W-:Y:S01]  /*00f0*/  FADD R3, R0, -R3 ;  /* 0x8000000300037221 */ /* 0x004fe20000000000 */
[----:B------:R-:W-:-:S03]  /*0100*/  MOV R0, 0x140 ;  /* 0x0000014000007802 */ /* 0x000fc60000000f00 */
[----:B------:R-:W0:Y:S02]  /*0110*/  F2F.F64.F32 R4, R3 ;  /* 0x0000000300047310 */ /* 0x000e240000201800 */
[----:B0-----:R-:W-:-:S11]  /*0120*/  DADD R26, -RZ, |R4| ;  /* 0x00000000ff1a7229 */ /* 0x001fd60000000504 */
[----:B------:R-:W-:Y:S05]  /*0130*/  CALL.REL.NOINC `($_Z8distancePKiPfPKf$__internal_accurate_pow) ;  /* 0x0000000400b87944 */ /* 0x000fea0003c00000 */
[----:B------:R-:W-:Y:S05]  /*0140*/  BSYNC.RECONVERGENT B0 ;  /* 0x0000000000007941 */ /* 0x000fea0003800200 */
.L_x_39:
[----:B------:R-:W-:Y:S01]  /*0150*/  DADD R8, R4, 2 ;  /* 0x4000000004087429 */ /* 0x000fe20000000000 */
[----:B------:R-:W-:Y:S01]  /*0160*/  FSETP.NEU.AND P0, PT, R3, RZ, PT ;  /* 0x000000ff0300720b */ /* 0x000fe20003f0d000 */
[----:B------:R-:W-:Y:S08]  /*0170*/  BSSY.RECONVERGENT B0, `(.L_x_40) ;  /* 0x000000c000007945 */ /* 0x000ff00003800200 */
[----:B------:R-:W-:-:S02]  /*0180*/  LOP3.LUT R8, R9, 0x7ff00000, RZ, 0xc0, !PT ;  /* 0x7ff0000009087812 */ /* 0x000fc400078ec0ff */
[----:B------:R-:W-:Y:S02]  /*0190*/  FSEL R9, R14, RZ, P0 ;  /* 0x000000ff0e097208 */ /* 0x000fe40000000000 */
[----:B------:R-:W-:Y:S02]  /*01a0*/  ISETP.NE.AND P1, PT, R8, 0x7ff00000, PT ;  /* 0x7ff000000800780c */ /* 0x000fe40003f25270 */
[----:B------:R-:W-:-:S11]  /*01b0*/  FSEL R8, R10, RZ, P0 ;  /* 0x000000ff0a087208 */ /* 0x000fd60000000000 */
[----:B------:R-:W-:Y:S05]  /*01c0*/  @P1 BRA `(.L_x_41) ;  /* 0x0000000000181947 */ /* 0x000fea0003800000 */
[----:B------:R-:W-:-:S13]  /*01d0*/  FSETP.NAN.AND P0, PT, R3, R3, PT ;  /* 0x000000030300720b */ /* 0x000fda0003f08000 */
[----:B------:R-:W-:Y:S01]  /*01e0*/  @P0 DADD R8, R4, 2 ;  /* 0x4000000004080429 */ /* 0x000fe20000000000 */
[----:B------:R-:W-:Y:S10]  /*01f0*/  @P0 BRA `(.L_x_41) ;  /* 0x00000000000c0947 */ /* 0x000ff40003800000 */
[----:B------:R-:W-:-:S14]  /*0200*/  DSETP.NEU.AND P0, PT, |R4|, +INF , PT ;  /* 0x7ff000000400742a */ /* 0x000fdc0003f0d200 */
[----:B------:R-:W-:Y:S02]  /*0210*/  @!P0 IMAD.MOV.U32 R8, RZ, RZ, 0x0 ;  /* 0x00000000ff088424 */ /* 0x000fe400078e00ff */
[----:B------:R-:W-:-:S07]  /*0220*/  @!P0 IMAD.MOV.U32 R9, RZ, RZ, 0x7ff00000 ;  /* 0x7ff00000ff098424 */ /* 0x000fce00078e00ff */
.L_x_41:
[----:B------:R-:W-:Y:S05]  /*0230*/  BSYNC.RECONVERGENT B0 ;  /* 0x0000000000007941 */ /* 0x000fea0003800200 */
.L_x_40:
[----:B------:R-:W-:Y:S01]  /*0240*/  DADD R8, RZ, R8 ;  /* 0x00000000ff087229 */ /* 0x000fe20000000008 */
[----:B------:R-:W-:Y:S01]  /*0250*/  FSETP.NEU.AND P0, PT, R3, 1, PT ;  /* 0x3f8000000300780b */ /* 0x000fe20003f0d000 */
[----:B------:R-:W-:Y:S08]  /*0260*/  BSSY.RECONVERGENT B0, `(.L_x_42) ;  /* 0x000000f000007945 */ /* 0x000ff00003800200 */
[----:B------:R-:W0:Y:S02]  /*0270*/  F2F.F32.F64 R8, R8 ;  /* 0x0000000800087310 */ /* 0x000e240000301000 */
[----:B0-----:R-:W-:-:S06]  /*0280*/  FSEL R4, R8, 1, P0 ;  /* 0x3f80000008047808 */ /* 0x001fcc0000000000 */
[----:B------:R0:W1:Y:S01]  /*0290*/  MUFU.RSQ R3, R4 ;  /* 0x0000000400037308 */ /* 0x0000620000001400 */
[----:B------:R-:W-:-:S05]  /*02a0*/  VIADD R0, R4, 0xf3000000 ;  /* 0xf300000004007836 */ /* 0x000fca0000000000 */
[----:B------:R-:W-:-:S13]  /*02b0*/  ISETP.GT.U32.AND P0, PT, R0, 0x727fffff, PT ;  /* 0x727fffff0000780c */ /* 0x000fda0003f04070 */
[----:B01----:R-:W-:Y:S05]  /*02c0*/  @!P0 BRA `(.L_x_43) ;  /* 0x0000000000108947 */ /* 0x003fea0003800000 */
[----:B------:R-:W-:Y:S01]  /*02d0*/  IMAD.MOV.U32 R0, RZ, RZ, R4 ;  /* 0x000000ffff007224 */ /* 0x000fe200078e0004 */
[----:B------:R-:W-:-:S07]  /*02e0*/  MOV R12, 0x300 ;  /* 0x00000300000c7802 */ /* 0x000fce0000000f00 */
[----:B------:R-:W-:Y:S05]  /*02f0*/  CALL.REL.NOINC `($__internal_2_$__cuda_sm20_sqrt_rn_f32_slowpath) ;  /* 0x0000000000ec7944 */ /* 0x000fea0003c00000 */
[----:B------:R-:W-:Y:S05]  /*0300*/  BRA `(.L_x_44) ;  /* 0x0000000000107947 */ /* 0x000fea0003800000 */
.L_x_43:
[----:B------:R-:W-:Y:S01]  /*0310*/  FMUL.FTZ R11, R4, R3 ;  /* 0x00000003040b7220 */ /* 0x000fe20000410000 */
[----:B------:R-:W-:-:S03]  /*0320*/  FMUL.FTZ R3, R3, 0.5 ;  /* 0x3f00000003037820 */ /* 0x000fc60000410000 */
[----:B------:R-:W-:-:S04]  /*0330*/  FFMA R0, -R11, R11, R4 ;  /* 0x0000000b0b007223 */ /* 0x000fc80000000104 */
[----:B------:R-:W-:-:S07]  /*0340*/  FFMA R11, R0, R3, R11 ;  /* 0x00000003000b7223 */ /* 0x000fce000000000b */
.L_x_44:
[----:B------:R-:W-:Y:S05]  /*0350*/  BSYNC.RECONVERGENT B0 ;  /* 0x0000000000007941 */ /* 0x000fea0003800200 */
.L_x_42:
[----:B------:R-:W0:Y:S01]  /*0360*/  LDC.64 R4, c[0x0][0x388] ;  /* 0x0000e200ff047b82 */ /* 0x000e220000000a00 */
[----:B------:R-:W-:-:S07]  /*0370*/  SHF.L.U32 R3, R2, 0x1, RZ ;  /* 0x0000000102037819 */ /* 0x000fce00000006ff */
[----:B------:R-:W1:Y:S01]  /*0380*/  LDC.64 R8, c[0x0][0x390] ;  /* 0x0000e400ff087b82 */ /* 0x000e620000000a00 */
[----:B0-----:R-:W-:-:S05]  /*0390*/  IMAD.WIDE.U32 R2, R3, 0x4, R4 ;  /* 0x0000000403027825 */ /* 0x001fca00078e0004 */
[----:B------:R0:W-:Y:S04]  /*03a0*/  STG.E desc[UR4][R2.64], R11 ;  /* 0x0000000b02007986 */ /* 0x0001e8000c101904 */
[----:B------:R-:W2:Y:S04]  /*03b0*/  LDG.E R6, desc[UR4][R6.64] ;  /* 0x0000000406067981 */ /* 0x000ea8000c1e1900 */
[----:B-1----:R-:W3:Y:S01]  /*03c0*/  LDG.E R9, desc[UR4][R8.64+0x4] ;  /* 0x0000040408097981 */ /* 0x002ee2000c1e1900 */
[----:B------:R-:W-:Y:S01]  /*03d0*/  BSSY.RECONVERGENT B0, `(.L_x_45) ;  /* 0x0000007000007945 */ /* 0x000fe20003800200 */
[----:B------:R-:W-:-:S02]  /*03e0*/  MOV R0, 0x440 ;  /* 0x0000044000007802 */ /* 0x000fc40000000f00 */
[----:B--2---:R-:W-:-:S05]  /*03f0*/  I2FP.F32.S32 R4, R6 ;  /* 0x0000000600047245 */ /* 0x004fca0000201400 */
[----:B---3--:R-:W-:-:S04]  /*0400*/  FADD R4, R4, -R9 ;  /* 0x8000000904047221 */ /* 0x008fc80000000000 */
[----:B------:R-:W1:Y:S02]  /*0410*/  F2F.F64.F32 R28, R4 ;  /* 0x00000004001c7310 */ /* 0x000e640000201800 */
[----:B01----:R-:W-:-:S11]  /*0420*/  DADD R26, -RZ, |R28| ;  /* 0x00000000ff1a7229 */ /* 0x003fd6000000051c */
[----:B------:R-:W-:Y:S05]  /*0430*/  CALL.REL.NOINC `($_Z8distancePKiPfPKf$__internal_accurate_pow) ;  /* 0x0000000000f87944 */ /* 0x000fea0003c00000 */
[----:B------:R-:W-:Y:S05]  /*0440*/  BSYNC.RECONVERGENT B0 ;  /* 0x0000000000007941 */ /* 0x000fea0003800200 */
.L_x_45:
        /* <DEDUP_REMOVED lines=9> */
[----:B------:R-:W-:Y:S05]  /*04e0*/  @P0 BRA `(.L_x_48) ;  /* 0x0000000000140947 */ /* 0x000fea0003800000 */
[----:B------:R-:W-:-:S14]  /*04f0*/  DSETP.NEU.AND P0, PT, |R28|, +INF , PT ;  /* 0x7ff000001c00742a */ /* 0x000fdc0003f0d200 */
[----:B------:R-:W-:Y:S05]  /*0500*/  @P0 BRA `(.L_x_47) ;  /* 0x0000000000100947 */ /* 0x000fea0003800000 */
[----:B------:R-:W-:Y:S02]  /*0510*/  IMAD.MOV.U32 R6, RZ, RZ, 0x0 ;  /* 0x00000000ff067424 */ /* 0x000fe400078e00ff */
[----:B------:R-:W-:Y:S01]  /*0520*/  IMAD.MOV.U32 R7, RZ, RZ, 0x7ff00000 ;  /* 0x7ff00000ff077424 */ /* 0x000fe200078e00ff */
[----:B------:R-:W-:Y:S06]  /*0530*/  BRA `(.L_x_47) ;  /* 0x0000000000047947 */ /* 0x000fec0003800000 */
.L_x_48:
[----:B------:R-:W-:-:S11]  /*0540*/  DADD R6, R28, 2 ;  /* 0x400000001c067429 */ /* 0x000fd60000000000 */
.L_x_47:
[----:B------:R-:W-:Y:S05]  /*0550*/  BSYNC.RECONVERGENT B0 ;  /* 0x0000000000007941 */ /* 0x000fea0003800200 */
.L_x_46:
        /* <DEDUP_REMOVED lines=9> */
[----:B------:R-:W-:Y:S02]  /*05f0*/  MOV R0, R8 ;  /* 0x0000000800007202 */ /* 0x000fe40000000f00 */
[----:B------:R-:W-:-:S07]  /*0600*/  MOV R12, 0x620 ;  /* 0x00000620000c7802 */ /* 0x000fce0000000f00 */
[----:B------:R-:W-:Y:S05]  /*0610*/  CALL.REL.NOINC `($__internal_2_$__cuda_sm20_sqrt_rn_f32_slowpath) ;  /* 0x0000000000247944 */ /* 0x000fea0003c00000 */
[----:B------:R-:W-:Y:S01]  /*0620*/  IMAD.MOV.U32 R5, RZ, RZ, R11 ;  /* 0x000000ffff057224 */ /* 0x000fe200078e000b */
[----:B------:R-:W-:Y:S06]  /*0630*/  BRA `(.L_x_51) ;  /* 0x0000000000107947 */ /* 0x000fec0003800000 */
.L_x_50:
[----:B------:R-:W-:Y:S01]  /*0640*/  FMUL.FTZ R5, R8, R9 ;  /* 0x0000000908057220 */ /* 0x000fe20000410000 */
[----:B------:R-:W-:-:S03]  /*0650*/  FMUL.FTZ R4, R9, 0.5 ;  /* 0x3f00000009047820 */ /* 0x000fc60000410000 */
[----:B------:R-:W-:-:S04]  /*0660*/  FFMA R0, -R5, R5, R8 ;  /* 0x0000000505007223 */ /* 0x000fc80000000108 */
[----:B------:R-:W-:-:S07]  /*0670*/  FFMA R5, R0, R4, R5 ;  /* 0x0000000400057223 */ /* 0x000fce0000000005 */
.L_x_51:
[----:B------:R-:W-:Y:S05]  /*0680*/  BSYNC.RECONVERGENT B0 ;  /* 0x0000000000007941 */ /* 0x000fea0003800200 */
.L_x_49:
[----:B------:R-:W-:Y:S01]  /*0690*/  STG.E desc[UR4][R2.64+0x4], R5 ;  /* 0x0000040502007986 */ /* 0x000fe2000c101904 */
[----:B------:R-:W-:Y:S05]  /*06a0*/  EXIT ;  /* 0x000000000000794d */ /* 0x000fea0003800000 */
        .weak           $__internal_2_$__cuda_sm20_sqrt_rn_f32_slowpath
        .type           $__internal_2_$__cuda_sm20_sqrt_rn_f32_slowpath,@function
        .size           $__internal_2_$__cuda_sm20_sqrt_rn_f32_slowpath,($_Z8distancePKiPfPKf$__internal_accurate_pow - $__internal_2_$__cuda_sm20_sqrt_rn_f32_slowpath)
$__internal_2_$__cuda_sm20_sqrt_rn_f32_slowpath:
[----:B------:R-:W-:-:S13]  /*06b0*/  LOP3.LUT P0, RZ, R0, 0x7fffffff, RZ, 0xc0, !PT ;  /* 0x7fffffff00ff7812 */ /* 0x000fda000780c0ff */
[----:B------:R-:W-:Y:S01]  /*06c0*/  @!P0 IMAD.MOV.U32 R4, RZ, RZ, R0 ;  /* 0x000000ffff048224 */ /* 0x000fe200078e0000 */
[----:B------:R-:W-:Y:S06]  /*06d0*/  @!P0 BRA `(.L_x_52) ;  /* 0x0000000000408947 */ /* 0x000fec0003800000 */
[----:B------:R-:W-:-:S13]  /*06e0*/  FSETP.GEU.FTZ.AND P0, PT, R0, RZ, PT ;  /* 0x000000ff0000720b */ /* 0x000fda0003f1e000 */
[----:B------:R-:W-:Y:S01]  /*06f0*/  @!P0 IMAD.MOV.U32 R4, RZ, RZ, 0x7fffffff ;  /* 0x7fffffffff048424 */ /* 0x000fe200078e00ff */
[----:B------:R-:W-:Y:S06]  /*0700*/  @!P0 BRA `(.L_x_52) ;  /* 0x0000000000348947 */ /* 0x000fec0003800000 */
[----:B------:R-:W-:-:S13]  /*0710*/  FSETP.GTU.FTZ.AND P0, PT, |R0|, +INF , PT ;  /* 0x7f8000000000780b */ /* 0x000fda0003f1c200 */
[----:B------:R-:W-:Y:S01]  /*0720*/  @P0 FADD.FTZ R4, R0, 1 ;  /* 0x3f80000000040421 */ /* 0x000fe20000010000 */
[----:B------:R-:W-:Y:S06]  /*0730*/  @P0 BRA `(.L_x_52) ;  /* 0x0000000000280947 */ /* 0x000fec0003800000 */
[----:B------:R-:W-:-:S13]  /*0740*/  FSETP.NEU.FTZ.AND P0, PT, |R0|, +INF , PT ;  /* 0x7f8000000000780b */ /* 0x000fda0003f1d200 */
[----:B------:R-:W-:-:S04]  /*0750*/  @P0 FFMA R5, R0, 1.84467440737095516160e+19, RZ ;  /* 0x5f80000000050823 */ /* 0x000fc800000000ff */
[----:B------:R-:W0:Y:S02]  /*0760*/  @P0 MUFU.RSQ R4, R5 ;  /* 0x0000000500040308 */ /* 0x000e240000001400 */
[----:B0-----:R-:W-:Y:S01]  /*0770*/  @P0 FMUL.FTZ R8, R5, R4 ;  /* 0x0000000405080220 */ /* 0x001fe20000410000 */
[----:B------:R-:W-:Y:S01]  /*0780*/  @P0 FMUL.FTZ R10, R4, 0.5 ;  /* 0x3f000000040a0820 */ /* 0x000fe20000410000 */
[----:B------:R-:W-:Y:S02]  /*0790*/  @!P0 MOV R4, R0 ;  /* 0x0000000000048202 */ /* 0x000fe40000000f00 */
[----:B------:R-:W-:-:S04]  /*07a0*/  @P0 FADD.FTZ R9, -R8, -RZ ;  /* 0x800000ff08090221 */ /* 0x000fc80000010100 */
[----:B------:R-:W-:-:S04]  /*07b0*/  @P0 FFMA R9, R8, R9, R5 ;  /* 0x0000000908090223 */ /* 0x000fc80000000005 */
[----:B------:R-:W-:-:S04]  /*07c0*/  @P0 FFMA R9, R9, R10, R8 ;  /* 0x0000000a09090223 */ /* 0x000fc80000000008 */
[----:B------:R-:W-:-:S07]  /*07d0*/  @P0 FMUL.FTZ R4, R9, 2.3283064365386962891e-10 ;  /* 0x2f80000009040820 */ /* 0x000fce0000410000 */
.L_x_52:
[----:B------:R-:W-:Y:S02]  /*07e0*/  IMAD.MOV.U32 R11, RZ, RZ, R4 ;  /* 0x000000ffff0b7224 */ /* 0x000fe400078e0004 */
[----:B------:R-:W-:Y:S02]  /*07f0*/  IMAD.MOV.U32 R4, RZ, RZ, R12 ;  /* 0x000000ffff047224 */ /* 0x000fe400078e000c */
[----:B------:R-:W-:-:S04]  /*0800*/  IMAD.MOV.U32 R5, RZ, RZ, 0x0 ;  /* 0x00000000ff057424 */ /* 0x000fc800078e00ff */
[----:B------:R-:W-:Y:S05]  /*0810*/  RET.REL.NODEC R4 `(_Z8distancePKiPfPKf) ;  /* 0xfffffff404f87950 */ /* 0x000fea0003c3ffff */
        .type           $_Z8distancePKiPfPKf$__internal_accurate_pow,@function
        .size           $_Z8distancePKiPfPKf$__internal_accurate_pow,(.L_x_58 - $_Z8distancePKiPfPKf$__internal_accurate_pow)
$_Z8distancePKiPfPKf$__internal_accurate_pow:
[----:B------:R-:W-:Y:S01]  /*0820*/  ISETP.GT.U32.AND P0, PT, R27, 0xfffff, PT ;  /* 0x000fffff1b00780c */ /* 0x000fe20003f04070 */
[----:B------:R-:W-:Y:S01]  /*0830*/  IMAD.MOV.U32 R12, RZ, RZ, R26 ;  /* 0x000000ffff0c7224 */ /* 0x000fe200078e001a */
[----:B------:R-:W-:Y:S01]  /*0840*/  MOV R10, R27 ;  /* 0x0000001b000a7202 */ /* 0x000fe20000000f00 */
[----:B------:R-:W-:Y:S01]  /*0850*/  IMAD.MOV.U32 R16, RZ, RZ, RZ ;  /* 0x000000ffff107224 */ /* 0x000fe200078e00ff */
[----:B------:R-:W-:Y:S01]  /*0860*/  MOV R15, 0x3ed0f5d2 ;  /* 0x3ed0f5d2000f7802 */ /* 0x000fe20000000f00 */
[----:B------:R-:W-:Y:S01]  /*0870*/  IMAD.MOV.U32 R14, RZ, RZ, 0x41ad3b5a ;  /* 0x41ad3b5aff0e7424 */ /* 0x000fe200078e00ff */
[----:B------:R-:W-:Y:S01]  /*0880*/  UMOV UR6, 0x7d2cafe2 ;  /* 0x7d2cafe200067882 */ /* 0x000fe20000000000 */
[----:B------:R-:W-:Y:S01]  /*0890*/  UMOV UR7, 0x3eb0f5ff ;  /* 0x3eb0f5ff00077882 */ /* 0x000fe20000000000 */
[----:B------:R-:W-:Y:S01]  /*08a0*/  UMOV UR8, 0x3b39803f ;  /* 0x3b39803f00087882 */ /* 0x000fe20000000000 */
[----:B------:R-:W-:-:S04]  /*08b0*/  UMOV UR9, 0x3c7abc9e ;  /* 0x3c7abc9e00097882 */ /* 0x000fc80000000000 */
[----:B------:R-:W-:Y:S01]  /*08c0*/  @!P0 DMUL R8, R26, 1.80143985094819840000e+16 ;  /* 0x435000001a088828 */ /* 0x000fe20000000000 */
[----:B------:R-:W-:-:S09]  /*08d0*/  SHF.R.U32.HI R27, RZ, 0x14, R27 ;  /* 0x00000014ff1b7819 */ /* 0x000fd2000001161b */
[----:B------:R-:W-:Y:S01]  /*08e0*/  @!P0 IMAD.MOV.U32 R10, RZ, RZ, R9 ;  /* 0x000000ffff0a8224 */ /* 0x000fe200078e0009 */
[----:B------:R-:W-:Y:S01]  /*08f0*/  @!P0 LEA.HI R27, R9, 0xffffffca, RZ, 0xc ;  /* 0xffffffca091b8811 */ /* 0x000fe200078f60ff */
[----:B------:R-:W-:-:S03]  /*0900*/  @!P0 IMAD.MOV.U32 R12, RZ, RZ, R8 ;  /* 0x000000ffff0c8224 */ /* 0x000fc600078e0008 */
[----:B------:R-:W-:Y:S01]  /*0910*/  LOP3.LUT R10, R10, 0x800fffff, RZ, 0xc0, !PT ;  /* 0x800fffff0a0a7812 */ /* 0x000fe200078ec0ff */
[----:B------:R-:W-:-:S03]  /*0920*/  VIADD R8, R27, 0xfffffc01 ;  /* 0xfffffc011b087836 */ /* 0x000fc60000000000 */
[----:B------:R-:W-:-:S04]  /*0930*/  LOP3.LUT R13, R10, 0x3ff00000, RZ, 0xfc, !PT ;  /* 0x3ff000000a0d7812 */ /* 0x000fc800078efcff */
[----:B------:R-:W-:-:S13]  /*0940*/  ISETP.GE.U32.AND P1, PT, R13, 0x3ff6a09f, PT ;  /* 0x3ff6a09f0d00780c */ /* 0x000fda0003f26070 */
[----:B------:R-:W-:Y:S02]  /*0950*/  @P1 IADD3 R11, PT, PT, R13, -0x100000, RZ ;  /* 0xfff000000d0b1810 */ /* 0x000fe40007ffe0ff */
[----:B------:R-:W-:-:S03]  /*0960*/  @P1 IADD3 R8, PT, PT, R27, -0x3fe, RZ ;  /* 0xfffffc021b081810 */ /* 0x000fc60007ffe0ff */
[----:B------:R-:W-:-:S06]  /*0970*/  @P1 IMAD.MOV.U32 R13, RZ, RZ, R11 ;  /* 0x000000ffff0d1224 */ /* 0x000fcc00078e000b */
[C---:B------:R-:W-:Y:S02]  /*0980*/  DADD R18, R12.reuse, 1 ;  /* 0x3ff000000c127429 */ /* 0x040fe40000000000 */
[----:B------:R-:W-:-:S04]  /*0990*/  DADD R12, R12, -1 ;  /* 0xbff000000c0c7429 */ /* 0x000fc80000000000 */
[----:B------:R-:W0:Y:S02]  /*09a0*/  MUFU.RCP64H R17, R19 ;  /* 0x0000001300117308 */ /* 0x000e240000001800 */
[----:B0-----:R-:W-:-:S08]  /*09b0*/  DFMA R10, -R18, R16, 1 ;  /* 0x3ff00000120a742b */ /* 0x001fd00000000110 */
[----:B------:R-:W-:-:S08]  /*09c0*/  DFMA R10, R10, R10, R10 ;  /* 0x0000000a0a0a722b */ /* 0x000fd0000000000a */
[----:B------:R-:W-:-:S08]  /*09d0*/  DFMA R16, R16, R10, R16 ;  /* 0x0000000a1010722b */ /* 0x000fd00000000010 */
[----:B------:R-:W-:-:S08]  /*09e0*/  DMUL R10, R12, R16 ;  /* 0x000000100c0a7228 */ /* 0x000fd00000000000 */
[----:B------:R-:W-:-:S08]  /*09f0*/  DFMA R10, R12, R16, R10 ;  /* 0x000000100c0a722b */ /* 0x000fd0000000000a */
[----:B------:R-:W-:-:S08]  /*0a00*/  DMUL R22, R10, R10 ;  /* 0x0000000a0a167228 */ /* 0x000fd00000000000 */
[----:B------:R-:W-:Y:S01]  /*0a10*/  DFMA R14, R22, UR6, R14 ;  /* 0x00000006160e7c2b */ /* 0x000fe2000800000e */
[----:B------:R-:W-:Y:S01]  /*0a20*/  UMOV UR6, 0x75488a3f ;  /* 0x75488a3f00067882 */ /* 0x000fe20000000000 */
[----:B------:R-:W-:-:S06]  /*0a30*/  UMOV UR7, 0x3ef3b20a ;  /* 0x3ef3b20a00077882 */ /* 0x000fcc0000000000 */
[----:B------:R-:W-:Y:S01]  /*0a40*/  DFMA R20, R22, R14, UR6 ;  /* 0x0000000616147e2b */ /* 0x000fe2000800000e */
[----:B------:R-:W-:Y:S01]  /*0a50*/  UMOV UR6, 0xe4faecd5 ;  /* 0xe4faecd500067882 */ /* 0x000fe20000000000 */
[----:B------:R-:W-:Y:S01]  /*0a60*/  UMOV UR7, 0x3f1745cd ;  /* 0x3f1745cd00077882 */ /* 0x000fe20000000000 */
[----:B------:R-:W-:-:S05]  /*0a70*/  DADD R14, R12, -R10 ;  /* 0x000000000c0e7229 */ /* 0x000fca000000080a */
[----:B------:R-:W-:Y:S01]  /*0a80*/  DFMA R20, R22, R20, UR6 ;  /* 0x0000000616147e2b */ /* 0x000fe20008000014 */
[----:B------:R-:W-:Y:S01]  /*0a90*/  UMOV UR6, 0x258a578b ;  /* 0x258a578b00067882 */ /* 0x000fe20000000000 */
[----:B------:R-:W-:Y:S01]  /*0aa0*/  UMOV UR7, 0x3f3c71c7 ;  /* 0x3f3c71c700077882 */ /* 0x000fe20000000000 */
[----:B------:R-:W-:-:S05]  /*0ab0*/  DADD R14, R14, R14 ;  /* 0x000000000e0e7229 */ /* 0x000fca000000000e */
[----:B------:R-:W-:Y:S01]  /*0ac0*/  DFMA R20, R22, R20, UR6 ;  /* 0x0000000616147e2b */ /* 0x000fe20008000014 */
[----:B------:R-:W-:Y:S01]  /*0ad0*/  UMOV UR6, 0x9242b910 ;  /* 0x9242b91000067882 */ /* 0x000fe20000000000 */
[----:B------:R-:W-:Y:S01]  /*0ae0*/  UMOV UR7, 0x3f624924 ;  /* 0x3f62492400077882 */ /* 0x000fe20000000000 */
[----:B------:R-:W-:-:S05]  /*0af0*/  DFMA R14, R12, -R10, R14 ;  /* 0x8000000a0c0e722b */ /* 0x000fca000000000e */
[----:B------:R-:W-:Y:S01]  /*0b00*/  DFMA R20, R22, R20, UR6 ;  /* 0x0000000616147e2b */ /* 0x000fe20008000014 */
[----:B------:R-:W-:Y:S01]  /*0b10*/  UMOV UR6, 0x99999dfb ;  /* 0x99999dfb00067882 */ /* 0x000fe20000000000 */
[----:B------:R-:W-:Y:S01]  /*0b20*/  UMOV UR7, 0x3f899999 ;  /* 0x3f89999900077882 */ /* 0x000fe20000000000 */
[----:B------:R-:W-:Y:S02]  /*0b30*/  DMUL R14, R16, R14 ;  /* 0x0000000e100e7228 */ /* 0x000fe40000000000 */
[----:B------:R-:W-:-:S03]  /*0b40*/  DMUL R16, R10, R10 ;  /* 0x0000000a0a107228 */ /* 0x000fc60000000000 */
[----:B------:R-:W-:Y:S01]  /*0b50*/  DFMA R20, R22, R20, UR6 ;  /* 0x0000000616147e2b */ /* 0x000fe20008000014 */
[----:B------:R-:W-:Y:S01]  /*0b60*/  UMOV UR6, 0x55555555 ;  /* 0x5555555500067882 */ /* 0x000fe20000000000 */
[----:B------:R-:W-:-:S03]  /*0b70*/  UMOV UR7, 0x3fb55555 ;  /* 0x3fb5555500077882 */ /* 0x000fc60000000000 */
[----:B------:R-:W-:-:S03]  /*0b80*/  DFMA R24, R10, R10, -R16 ;  /* 0x0000000a0a18722b */ /* 0x000fc60000000810 */
[----:B------:R-:W-:-:S08]  /*0b90*/  DFMA R12, R22, R20, UR6 ;  /* 0x00000006160c7e2b */ /* 0x000fd00008000014 */
[----:B------:R-:W-:Y:S01]  /*0ba0*/  DADD R18, -R12, UR6 ;  /* 0x000000060c127e29 */ /* 0x000fe20008000100 */
[----:B------:R-:W-:Y:S01]  /*0bb0*/  UMOV UR6, 0xb9e7b0 ;  /* 0x00b9e7b000067882 */ /* 0x000fe20000000000 */
[----:B------:R-:W-:-:S06]  /*0bc0*/  UMOV UR7, 0x3c46a4cb ;  /* 0x3c46a4cb00077882 */ /* 0x000fcc0000000000 */
[----:B------:R-:W-:Y:S02]  /*0bd0*/  DFMA R18, R22, R20, R18 ;  /* 0x000000141612722b */ /* 0x000fe40000000012 */
[----:B------:R-:W-:Y:S01]  /*0be0*/  DMUL R20, R10, R16 ;  /* 0x000000100a147228 */ /* 0x000fe20000000000 */
[----:B------:R-:W-:Y:S02]  /*0bf0*/  VIADD R23, R15, 0x100000 ;  /* 0x001000000f177836 */ /* 0x000fe40000000000 */
[----:B------:R-:W-:-:S03]  /*0c00*/  IMAD.MOV.U32 R22, RZ, RZ, R14 ;  /* 0x000000ffff167224 */ /* 0x000fc600078e000e */
[----:B------:R-:W-:Y:S01]  /*0c10*/  DADD R18, R18, -UR6 ;  /* 0x8000000612127e29 */ /* 0x000fe20008000000 */
[----:B------:R-:W-:Y:S01]  /*0c20*/  UMOV UR6, 0x80000000 ;  /* 0x8000000000067882 */ /* 0x000fe20000000000 */
[----:B------:R-:W-:Y:S01]  /*0c30*/  UMOV UR7, 0x43300000 ;  /* 0x4330000000077882 */ /* 0x000fe20000000000 */
[C---:B------:R-:W-:Y:S02]  /*0c40*/  DFMA R22, R10.reuse, R22, R24 ;  /* 0x000000160a16722b */ /* 0x040fe40000000018 */
[----:B------:R-:W-:-:S08]  /*0c50*/  DFMA R24, R10, R16, -R20 ;  /* 0x000000100a18722b */ /* 0x000fd00000000814 */
[----:B------:R-:W-:Y:S02]  /*0c60*/  DFMA R24, R14, R16, R24 ;  /* 0x000000100e18722b */ /* 0x000fe40000000018 */
[----:B------:R-:W-:-:S06]  /*0c70*/  DADD R16, R12, R18 ;  /* 0x000000000c107229 */ /* 0x000fcc0000000012 */
[----:B------:R-:W-:Y:S02]  /*0c80*/  DFMA R22, R10, R22, R24 ;  /* 0x000000160a16722b */ /* 0x000fe40000000018 */
[----:B------:R-:W-:Y:S02]  /*0c90*/  DADD R24, R12, -R16 ;  /* 0x000000000c187229 */ /* 0x000fe40000000810 */
[----:B------:R-:W-:-:S06]  /*0ca0*/  DMUL R12, R16, R20 ;  /* 0x00000014100c7228 */ /* 0x000fcc0000000000 */
[----:B------:R-:W-:Y:S02]  /*0cb0*/  DADD R24, R18, R24 ;  /* 0x0000000012187229 */ /* 0x000fe40000000018 */
[----:B------:R-:W-:-:S08]  /*0cc0*/  DFMA R18, R16, R20, -R12 ;  /* 0x000000141012722b */ /* 0x000fd0000000080c */
[----:B------:R-:W-:-:S08]  /*0cd0*/  DFMA R18, R16, R22, R18 ;  /* 0x000000161012722b */ /* 0x000fd00000000012 */
[----:B------:R-:W-:-:S08]  /*0ce0*/  DFMA R24, R24, R20, R18 ;  /* 0x000000141818722b */ /* 0x000fd00000000012 */
[----:B------:R-:W-:-:S08]  /*0cf0*/  DADD R18, R12, R24 ;  /* 0x000000000c127229 */ /* 0x000fd00000000018 */
[--C-:B------:R-:W-:Y:S02]  /*0d00*/  DADD R16, R10, R18.reuse ;  /* 0x000000000a107229 */ /* 0x100fe40000000012 */
[----:B------:R-:W-:-:S06]  /*0d10*/  DADD R12, R12, -R18 ;  /* 0x000000000c0c7229 */ /* 0x000fcc0000000812 */
[----:B------:R-:W-:Y:S02]  /*0d20*/  DADD R10, R10, -R16 ;  /* 0x000000000a0a7229 */ /* 0x000fe40000000810 */
[----:B------:R-:W-:-:S06]  /*0d30*/  DADD R12, R24, R12 ;  /* 0x00000000180c7229 */ /* 0x000fcc000000000c */
[----:B------:R-:W-:-:S08]  /*0d40*/  DADD R10, R18, R10 ;  /* 0x00000000120a7229 */ /* 0x000fd0000000000a */
[----:B------:R-:W-:-:S08]  /*0d50*/  DADD R10, R12, R10 ;  /* 0x000000000c0a7229 */ /* 0x000fd0000000000a */
[----:B------:R-:W-:Y:S01]  /*0d60*/  DADD R14, R14, R10 ;  /* 0x000000000e0e7229 */ /* 0x000fe2000000000a */
[----:B------:R-:W-:Y:S01]  /*0d70*/  LOP3.LUT R10, R8, 0x80000000, RZ, 0x3c, !PT ;  /* 0x80000000080a7812 */ /* 0x000fe200078e3cff */
[----:B------:R-:W-:-:S06]  /*0d80*/  IMAD.MOV.U32 R11, RZ, RZ, 0x43300000 ;  /* 0x43300000ff0b7424 */ /* 0x000fcc00078e00ff */
[----:B------:R-:W-:Y:S02]  /*0d90*/  DADD R12, R16, R14 ;  /* 0x00000000100c7229 */ /* 0x000fe4000000000e */
[----:B------:R-:W-:Y:S01]  /*0da0*/  DADD R10, R10, -UR6 ;  /* 0x800000060a0a7e29 */ /* 0x000fe20008000000 */
[----:B------:R-:W-:Y:S01]  /*0db0*/  UMOV UR6, 0xfefa39ef ;  /* 0xfefa39ef00067882 */ /* 0x000fe20000000000 */
[----:B------:R-:W-:-:S04]  /*0dc0*/  UMOV UR7, 0x3fe62e42 ;  /* 0x3fe62e4200077882 */ /* 0x000fc80000000000 */
[--C-:B------:R-:W-:Y:S02]  /*0dd0*/  DADD R18, R16, -R12.reuse ;  /* 0x0000000010127229 */ /* 0x100fe4000000080c */
[----:B------:R-:W-:-:S06]  /*0de0*/  DFMA R8, R10, UR6, R12 ;  /* 0x000000060a087c2b */ /* 0x000fcc000800000c */
[----:B------:R-:W-:Y:S02]  /*0df0*/  DADD R18, R14, R18 ;  /* 0x000000000e127229 */ /* 0x000fe40000000012 */
[----:B------:R-:W-:-:S08]  /*0e00*/  DFMA R16, R10, -UR6, R8 ;  /* 0x800000060a107c2b */ /* 0x000fd00008000008 */
[----:B------:R-:W-:-:S08]  /*0e10*/  DADD R16, -R12, R16 ;  /* 0x000000000c107229 */ /* 0x000fd00000000110 */
[----:B------:R-:W-:-:S08]  /*0e20*/  DADD R16, R18, -R16 ;  /* 0x0000000012107229 */ /* 0x000fd00000000810 */
[----:B------:R-:W-:-:S08]  /*0e30*/  DFMA R16, R10, UR8, R16 ;  /* 0x000000080a107c2b */ /* 0x000fd00008000010 */
[----:B------:R-:W-:-:S08]  /*0e40*/  DADD R10, R8, R16 ;  /* 0x00000000080a7229 */ /* 0x000fd00000000010 */
[----:B------:R-:W-:Y:S02]  /*0e50*/  DADD R8, R8, -R10 ;  /* 0x0000000008087229 */ /* 0x000fe4000000080a */
[----:B------:R-:W-:-:S06]  /*0e60*/  DMUL R14, R10, 2 ;  /* 0x400000000a0e7828 */ /* 0x000fcc0000000000 */
[----:B------:R-:W-:Y:S02]  /*0e70*/  DADD R16, R16, R8 ;  /* 0x0000000010107229 */ /* 0x000fe40000000008 */
[----:B------:R-:W-:Y:S01]  /*0e80*/  DFMA R10, R10, 2, -R14 ;  /* 0x400000000a0a782b */ /* 0x000fe2000000080e */
[----:B------:R-:W-:Y:S02]  /*0e90*/  IMAD.MOV.U32 R8, RZ, RZ, 0x652b82fe ;  /* 0x652b82feff087424 */ /* 0x000fe400078e00ff */
[----:B------:R-:W-:-:S05]  /*0ea0*/  IMAD.MOV.U32 R9, RZ, RZ, 0x3ff71547 ;  /* 0x3ff71547ff097424 */ /* 0x000fca00078e00ff */
[----:B------:R-:W-:-:S08]  /*0eb0*/  DFMA R16, R16, 2, R10 ;  /* 0x400000001010782b */ /* 0x000fd0000000000a */
[----:B------:R-:W-:-:S08]  /*0ec0*/  DADD R10, R14, R16 ;  /* 0x000000000e0a7229 */ /* 0x000fd00000000010 */
[----:B------:R-:W-:Y:S02]  /*0ed0*/  DFMA R8, R10, R8, 6.75539944105574400000e+15 ;  /* 0x433800000a08742b */ /* 0x000fe40000000008 */
[----:B------:R-:W-:Y:S01]  /*0ee0*/  FSETP.GEU.AND P0, PT, |R11|, 4.1917929649353027344, PT ;  /* 0x4086232b0b00780b */ /* 0x000fe20003f0e200 */
[----:B------:R-:W-:-:S05]  /*0ef0*/  DADD R14, R14, -R10 ;  /* 0x000000000e0e7229 */ /* 0x000fca000000080a */
[----:B------:R-:W-:-:S03]  /*0f00*/  DADD R12, R8, -6.75539944105574400000e+15 ;  /* 0xc3380000080c7429 */ /* 0x000fc60000000000 */
[----:B------:R-:W-:-:S05]  /*0f10*/  DADD R16, R16, R14 ;  /* 0x0000000010107229 */ /* 0x000fca000000000e */
[----:B------:R-:W-:Y:S01]  /*0f20*/  DFMA R18, R12, -UR6, R10 ;  /* 0x800000060c127c2b */ /* 0x000fe2000800000a */
[----:B------:R-:W-:Y:S01]  /*0f30*/  UMOV UR6, 0x3b39803f ;  /* 0x3b39803f00067882 */ /* 0x000fe20000000000 */
[----:B------:R-:W-:-:S06]  /*0f40*/  UMOV UR7, 0x3c7abc9e ;  /* 0x3c7abc9e00077882 */ /* 0x000fcc0000000000 */
[----:B------:R-:W-:Y:S01]  /*0f50*/  DFMA R12, R12, -UR6, R18 ;  /* 0x800000060c0c7c2b */ /* 0x000fe20008000012 */
[----:B------:R-:W-:Y:S01]  /*0f60*/  UMOV UR6, 0x69ce2bdf ;  /* 0x69ce2bdf00067882 */ /* 0x000fe20000000000 */
[----:B------:R-:W-:Y:S01]  /*0f70*/  MOV R18, 0xfca213ea ;  /* 0xfca213ea00127802 */ /* 0x000fe20000000f00 */
[----:B------:R-:W-:Y:S01]  /*0f80*/  IMAD.MOV.U32 R19, RZ, RZ, 0x3e928af3 ;  /* 0x3e928af3ff137424 */ /* 0x000fe200078e00ff */
[----:B------:R-:W-:-:S05]  /*0f90*/  UMOV UR7, 0x3e5ade15 ;  /* 0x3e5ade1500077882 */ /* 0x000fca0000000000 */
[----:B------:R-:W-:Y:S01]  /*0fa0*/  DFMA R18, R12, UR6, R18 ;  /* 0x000000060c127c2b */ /* 0x000fe20008000012 */
[----:B------:R-:W-:Y:S01]  /*0fb0*/  UMOV UR6, 0x62401315 ;  /* 0x6240131500067882 */ /* 0x000fe20000000000 */
[----:B------:R-:W-:-:S06]  /*0fc0*/  UMOV UR7, 0x3ec71dee ;  /* 0x3ec71dee00077882 */ /* 0x000fcc0000000000 */
[----:B------:R-:W-:Y:S01]  /*0fd0*/  DFMA R18, R12, R18, UR6 ;  /* 0x000000060c127e2b */ /* 0x000fe20008000012 */
        /* <DEDUP_REMOVED lines=20> */
[----:B------:R-:W-:-:S08]  /*1120*/  DFMA R18, R12, R18, UR6 ;  /* 0x000000060c127e2b */ /* 0x000fd00008000012 */
[----:B------:R-:W-:-:S08]  /*1130*/  DFMA R18, R12, R18, 1 ;  /* 0x3ff000000c12742b */ /* 0x000fd00000000012 */
[----:B------:R-:W-:-:S10]  /*1140*/  DFMA R12, R12, R18, 1 ;  /* 0x3ff000000c0c742b */ /* 0x000fd40000000012 */
[----:B------:R-:W-:Y:S02]  /*1150*/  IMAD R15, R8, 0x100000, R13 ;  /* 0x00100000080f7824 */ /* 0x000fe400078e020d */
[----:B------:R-:W-:Y:S01]  /*1160*/  IMAD.MOV.U32 R14, RZ, RZ, R12 ;  /* 0x000000ffff0e7224 */ /* 0x000fe200078e000c */
[----:B------:R-:W-:Y:S06]  /*1170*/  @!P0 BRA `(.L_x_53) ;  /* 0x0000000000308947 */ /* 0x000fec0003800000 */
[----:B------:R-:W-:Y:S01]  /*1180*/  FSETP.GEU.AND P1, PT, |R11|, 4.2275390625, PT ;  /* 0x408748000b00780b */ /* 0x000fe20003f2e200 */
[C---:B------:R-:W-:Y:S02]  /*1190*/  DADD R14, R10.reuse, +INF ;  /* 0x7ff000000a0e7429 */ /* 0x040fe40000000000 */
[----:B------:R-:W-:-:S08]  /*11a0*/  DSETP.GEU.AND P0, PT, R10, RZ, PT ;  /* 0x000000ff0a00722a */ /* 0x000fd00003f0e000 */
[----:B------:R-:W-:Y:S02]  /*11b0*/  FSEL R14, R14, RZ, P0 ;  /* 0x000000ff0e0e7208 */ /* 0x000fe40000000000 */
[----:B------:R-:W-:Y:S02]  /*11c0*/  @!P1 LEA.HI R9, R8, R8, RZ, 0x1 ;  /* 0x0000000808099211 */ /* 0x000fe400078f08ff */
[----:B------:R-:W-:Y:S02]  /*11d0*/  FSEL R15, R15, RZ, P0 ;  /* 0x000000ff0f0f7208 */ /* 0x000fe40000000000 */
[----:B------:R-:W-:-:S04]  /*11e0*/  @!P1 SHF.R.S32.HI R9, RZ, 0x1, R9 ;  /* 0x00000001ff099819 */ /* 0x000fc80000011409 */
[----:B------:R-:W-:Y:S01]  /*11f0*/  @!P1 IADD3 R8, PT, PT, R8, -R9, RZ ;  /* 0x8000000908089210 */ /* 0x000fe20007ffe0ff */
[----:B------:R-:W-:-:S03]  /*1200*/  @!P1 IMAD R13, R9, 0x100000, R13 ;  /* 0x00100000090d9824 */ /* 0x000fc600078e020d */
[----:B------:R-:W-:Y:S01]  /*1210*/  @!P1 LEA R9, R8, 0x3ff00000, 0x14 ;  /* 0x3ff0000008099811 */ /* 0x000fe200078ea0ff */
[----:B------:R-:W-:-:S06]  /*1220*/  @!P1 IMAD.MOV.U32 R8, RZ, RZ, RZ ;  /* 0x000000ffff089224 */ /* 0x000fcc00078e00ff */
[----:B------:R-:W-:-:S11]  /*1230*/  @!P1 DMUL R14, R12, R8 ;  /* 0x000000080c0e9228 */ /* 0x000fd60000000000 */
.L_x_53:
[----:B------:R-:W-:Y:S01]  /*1240*/  DFMA R16, R16, R14, R14 ;  /* 0x0000000e1010722b */ /* 0x000fe2000000000e */
[----:B------:R-:W-:Y:S01]  /*1250*/  MOV R8, R0 ;  /* 0x0000000000087202 */ /* 0x000fe20000000f00 */
[----:B------:R-:W-:Y:S01]  /*1260*/  DSETP.NEU.AND P0, PT, |R14|, +INF , PT ;  /* 0x7ff000000e00742a */ /* 0x000fe20003f0d200 */
[----:B------:R-:W-:-:S07]  /*1270*/  IMAD.MOV.U32 R9, RZ, RZ, 0x0 ;  /* 0x00000000ff097424 */ /* 0x000fce00078e00ff */
[----:B------:R-:W-:Y:S02]  /*1280*/  FSEL R10, R14, R16, !P0 ;  /* 0x000000100e0a7208 */ /* 0x000fe40004000000 */
[----:B------:R-:W-:Y:S01]  /*1290*/  FSEL R14, R15, R17, !P0 ;  /* 0x000000110f0e7208 */ /* 0x000fe20004000000 */
[----:B------:R-:W-:Y:S06]  /*12a0*/  RET.REL.NODEC R8 `(_Z8distancePKiPfPKf) ;  /* 0xffffffec08547950 */ /* 0x000fec0003c3ffff */
.L_x_54:
        /* <DEDUP_REMOVED lines=13> */
.L_x_58:


//--------------------- .nv.shared._Z14move_centroidsPKiS0_PfPi --------------------------
	.section	.nv.shared._Z14move_centroidsPKiS0_PfPi,"aw",@nobits
	.sectionflags	@""
	.align	4
.nv.shared._Z14move_centroidsPKiS0_PfPi:
	.zero		1280


//--------------------- .nv.shared.reserved.0     --------------------------
	.section	.nv.shared.reserved.0,"aw",@nobits
	.weak		__nv_reservedSMEM_offset_0_alias
	.size		__nv_reservedSMEM_offset_0_alias, 0, 64
	.other		__nv_reservedSMEM_offset_0_alias,@"STO_CUDA_RESERVED_SHARED STV_DEFAULT"
__nv_reservedSMEM_offset_0_alias:
	.zero		0
	.zero		64


//--------------------- .nv.constant0._Z14move_centroidsPKiS0_PfPi --------------------------
	.section	.nv.constant0._Z14move_centroidsPKiS0_PfPi,"a",@progbits
	.sectionflags	@""
	.align	4
.nv.constant0._Z14move_centroidsPKiS0_PfPi:
	.zero		928


//--------------------- .nv.constant0._Z21distances_calculationPKiPiPKf --------------------------
	.section	.nv.constant0._Z21distances_calculationPKiPiPKf,"a",@progbits
	.sectionflags	@""
	.align	4
.nv.constant0._Z21distances_calculationPKiPiPKf:
	.zero		920


//--------------------- .nv.constant0._Z12newCentroidsPKiS0_Pf --------------------------
	.section	.nv.constant0._Z12newCentroidsPKiS0_Pf,"a",@progbits
	.sectionflags	@""
	.align	4
.nv.constant0._Z12newCentroidsPKiS0_Pf:
	.zero		920


//--------------------- .nv.constant0._Z6assignPKfPi --------------------------
	.section	.nv.constant0._Z6assignPKfPi,"a",@progbits
	.sectionflags	@""
	.align	4
.nv.constant0._Z6assignPKfPi:
	.zero		912


//--------------------- .nv.constant0._Z8distancePKiPfPKf --------------------------
	.section	.nv.constant0._Z8distancePKiPfPKf,"a",@progbits
	.sectionflags	@""
	.align	4
.nv.constant0._Z8distancePKiPfPKf:
	.zero		920


//--------------------- SYMBOLS --------------------------

	.type		.nv.reservedSmem.offset0,@object
	.size		.nv.reservedSmem.offset0,0x4
	.type		.nv.reservedSmem.cap,@object
	.size		.nv.reservedSmem.cap,0x4
